// auto-generated by cutlass_sweep.gemm — config: {"arch": "sm_90", "cluster_m": 1, "cluster_n": 1, "dtype": "bf16", "dtype_b": "bf16", "layout": "nt", "stages": 0, "tile_k": 64, "tile_m": 64, "tile_n": 64}
#include "cutlass/cutlass.h"
#include "cutlass/gemm/collective/collective_builder.hpp"
#include "cutlass/gemm/device/gemm_universal_adapter.h"
#include "cutlass/gemm/kernel/gemm_universal.hpp"
#include "cutlass/epilogue/collective/collective_builder.hpp"

using ElemA = cutlass::bfloat16_t;
using ElemB = cutlass::bfloat16_t;
using ElemCD = cutlass::bfloat16_t;
using Acc  = float;
using TileShape    = cute::Shape<cute::_64, cute::_64, cute::_64>;
using ClusterShape = cute::Shape<cute::_1, cute::_1, cute::_1>;

using CollectiveEpilogue = typename cutlass::epilogue::collective::CollectiveBuilder<
    cutlass::arch::Sm90, cutlass::arch::OpClassTensorOp,
    TileShape, ClusterShape,
    cutlass::epilogue::collective::EpilogueTileAuto,
    Acc, Acc,
    ElemCD, cutlass::layout::RowMajor, 128 / cutlass::sizeof_bits<ElemCD>::value,
    ElemCD, cutlass::layout::RowMajor, 128 / cutlass::sizeof_bits<ElemCD>::value,
    cutlass::epilogue::collective::EpilogueScheduleAuto
  >::CollectiveOp;

using CollectiveMainloop = typename cutlass::gemm::collective::CollectiveBuilder<
    cutlass::arch::Sm90, cutlass::arch::OpClassTensorOp,
    ElemA, cutlass::layout::RowMajor, 128 / cutlass::sizeof_bits<ElemA>::value,
    ElemB, cutlass::layout::ColumnMajor, 128 / cutlass::sizeof_bits<ElemB>::value,
    Acc,
    TileShape, ClusterShape,
    cutlass::gemm::collective::StageCountAutoCarveout<static_cast<int>(sizeof(typename CollectiveEpilogue::SharedStorage))>,
    cutlass::gemm::collective::KernelScheduleAuto
  >::CollectiveOp;

using GemmKernel = cutlass::gemm::kernel::GemmUniversal<
    cute::Shape<int,int,int,int>,
    CollectiveMainloop,
    CollectiveEpilogue
>;
using Gemm = cutlass::gemm::device::GemmUniversalAdapter<GemmKernel>;

// Force the device kernel symbol into the cubin without needing a host main.
auto* _anchor = &cutlass::device_kernel<GemmKernel>;


// ===== COMPILED SASS (sm_90a) =====

	.target	sm_90a

	.elftype	@"ET_EXEC"


//--------------------- .note.nv.tkinfo           --------------------------
	.section	.note.nv.tkinfo,"",@"SHT_NOTE"
	.sectionflags	@"SHF_NOTE_NV_TKINFO"
	.tkinfo
        /*0018*/ 	.word	0x00000002
        /*0030*/ 	.string	""
        /*0030*/ 	.string	"ptxas"
        /*0030*/ 	.string	"Cuda compilation tools, release 13.0, V13.0.88"
        /*0030*/ 	.string	"Build cuda_13.0.r13.0/compiler.36424714_0"
        /*0030*/ 	.string	"-arch sm_90a -m 64 "



//--------------------- .note.nv.cuinfo           --------------------------
	.section	.note.nv.cuinfo,"",@"SHT_NOTE"
	.sectionflags	@"SHF_NOTE_NV_CUINFO"
        /*0018*/ 	.short	0x0002
        /*001a*/ 	.short	0x005a
        /*001c*/ 	.short	0x0082
	.zero		2


//--------------------- .nv.info                  --------------------------
	.section	.nv.info,"",@"SHT_CUDA_INFO"
	.align	4


	//----- nvinfo : EIATTR_REGCOUNT
	.align		4
        /*0000*/ 	.byte	0x04, 0x2f
        /*0002*/ 	.short	(.L_15 - .L_14)
	.align		4
.L_14:
        /*0004*/ 	.word	index@(_ZN7cutlass13device_kernelINS_4gemm6kernel13GemmUniversalIN4cute5tupleIJiiiiEEENS1_10collective13CollectiveMmaINS1_34MainloopSm90TmaGmmaWarpSpecializedILi14ENS5_IJNS4_1CILi1EEESB_SB_EEENS1_32KernelTmaWarpSpecializedPingpongEEENS5_IJNSA_ILi64EEESF_SF_EEENS_10bfloat16_tENS5_IJlSB_lEEESH_SI_NS4_8TiledMMAINS4_8MMA_AtomIJNS4_4SM904GMMA27MMA_64x64x16_F32BF16BF16_SSILNSM_5MajorE0ELSO_0ELNSM_7ScaleInE1ELSP_1EEEEEENS4_6LayoutISC_NS5_IJNSA_ILi0EEEST_ST_EEEEENS5_IJNS4_10UnderscoreESW_SW_EEEEENS4_13SM90_TMA_LOADENS4_14ComposedLayoutINS4_7SwizzleILi3ELi4ELi3EEENS4_18smem_ptr_flag_bitsILi16EEENSS_INS5_IJNSA_ILi8EEESF_EEENS5_IJSF_SB_EEEEEEEvNS4_8identityESZ_S19_vS1A_EENS_8epilogue10collective6detail29Sm90TmaWarpSpecializedAdapterINS1D_15DefaultEpilogueISH_SI_SI_NS1C_6thread17LinearCombinationISH_Li1EffLNS1H_9ScaleType4KindE0ELNS_15FloatRoundStyleE2ESH_EENS1_15EpilogueDefaultEEEEEvvEEEEvNT_6ParamsE)
        /*0008*/ 	.word	0x000000a8


	//----- nvinfo : EIATTR_FRAME_SIZE
	.align		4
.L_15:
        /*000c*/ 	.byte	0x04, 0x11
        /*000e*/ 	.short	(.L_17 - .L_16)
	.align		4
.L_16:
        /*0010*/ 	.word	index@(_ZN7cutlass13device_kernelINS_4gemm6kernel13GemmUniversalIN4cute5tupleIJiiiiEEENS1_10collective13CollectiveMmaINS1_34MainloopSm90TmaGmmaWarpSpecializedILi14ENS5_IJNS4_1CILi1EEESB_SB_EEENS1_32KernelTmaWarpSpecializedPingpongEEENS5_IJNSA_ILi64EEESF_SF_EEENS_10bfloat16_tENS5_IJlSB_lEEESH_SI_NS4_8TiledMMAINS4_8MMA_AtomIJNS4_4SM904GMMA27MMA_64x64x16_F32BF16BF16_SSILNSM_5MajorE0ELSO_0ELNSM_7ScaleInE1ELSP_1EEEEEENS4_6LayoutISC_NS5_IJNSA_ILi0EEEST_ST_EEEEENS5_IJNS4_10UnderscoreESW_SW_EEEEENS4_13SM90_TMA_LOADENS4_14ComposedLayoutINS4_7SwizzleILi3ELi4ELi3EEENS4_18smem_ptr_flag_bitsILi16EEENSS_INS5_IJNSA_ILi8EEESF_EEENS5_IJSF_SB_EEEEEEEvNS4_8identityESZ_S19_vS1A_EENS_8epilogue10collective6detail29Sm90TmaWarpSpecializedAdapterINS1D_15DefaultEpilogueISH_SI_SI_NS1C_6thread17LinearCombinationISH_Li1EffLNS1H_9ScaleType4KindE0ELNS_15FloatRoundStyleE2ESH_EENS1_15EpilogueDefaultEEEEEvvEEEEvNT_6ParamsE)
        /*0014*/ 	.word	0x00000008


	//----- nvinfo : EIATTR_MIN_STACK_SIZE
	.align		4
.L_17:
        /*0018*/ 	.byte	0x04, 0x12
        /*001a*/ 	.short	(.L_19 - .L_18)
	.align		4
.L_18:
        /*001c*/ 	.word	index@(_ZN7cutlass13device_kernelINS_4gemm6kernel13GemmUniversalIN4cute5tupleIJiiiiEEENS1_10collective13CollectiveMmaINS1_34MainloopSm90TmaGmmaWarpSpecializedILi14ENS5_IJNS4_1CILi1EEESB_SB_EEENS1_32KernelTmaWarpSpecializedPingpongEEENS5_IJNSA_ILi64EEESF_SF_EEENS_10bfloat16_tENS5_IJlSB_lEEESH_SI_NS4_8TiledMMAINS4_8MMA_AtomIJNS4_4SM904GMMA27MMA_64x64x16_F32BF16BF16_SSILNSM_5MajorE0ELSO_0ELNSM_7ScaleInE1ELSP_1EEEEEENS4_6LayoutISC_NS5_IJNSA_ILi0EEEST_ST_EEEEENS5_IJNS4_10UnderscoreESW_SW_EEEEENS4_13SM90_TMA_LOADENS4_14ComposedLayoutINS4_7SwizzleILi3ELi4ELi3EEENS4_18smem_ptr_flag_bitsILi16EEENSS_INS5_IJNSA_ILi8EEESF_EEENS5_IJSF_SB_EEEEEEEvNS4_8identityESZ_S19_vS1A_EENS_8epilogue10collective6detail29Sm90TmaWarpSpecializedAdapterINS1D_15DefaultEpilogueISH_SI_SI_NS1C_6thread17LinearCombinationISH_Li1EffLNS1H_9ScaleType4KindE0ELNS_15FloatRoundStyleE2ESH_EENS1_15EpilogueDefaultEEEEEvvEEEEvNT_6ParamsE)
        /*0020*/ 	.word	0x00000008
.L_19:


//--------------------- .nv.compat                --------------------------
	.section	.nv.compat,"",@"SHT_CUDA_COMPAT_INFO"
	.align	4
        /*0000*/ 	.byte	0x02, 0x09, 0x01, 0x00, 0x02, 0x02, 0x04, 0x00, 0x02, 0x05, 0x05, 0x00, 0x03, 0x07, 0x01, 0x01
        /*0010*/ 	.byte	0x02, 0x03, 0x01, 0x00, 0x02, 0x06, 0x01, 0x00, 0x04, 0x0b, 0x08, 0x00, 0x00, 0x00, 0x00, 0x00
        /*0020*/ 	.byte	0x00, 0x00, 0x00, 0x00


//--------------------- .nv.info._ZN7cutlass13device_kernelINS_4gemm6kernel13GemmUniversalIN4cute5tupleIJiiiiEEENS1_10collective13CollectiveMmaINS1_34MainloopSm90TmaGmmaWarpSpecializedILi14ENS5_IJNS4_1CILi1EEESB_SB_EEENS1_32KernelTmaWarpSpecializedPingpongEEENS5_IJNSA_ILi64EEESF_SF_EEENS_10bfloat16_tENS5_IJlSB_lEEESH_SI_NS4_8TiledMMAINS4_8MMA_AtomIJNS4_4SM904GMMA27MMA_64x64x16_F32BF16BF16_SSILNSM_5MajorE0ELSO_0ELNSM_7ScaleInE1ELSP_1EEEEEENS4_6LayoutISC_NS5_IJNSA_ILi0EEEST_ST_EEEEENS5_IJNS4_10UnderscoreESW_SW_EEEEENS4_13SM90_TMA_LOADENS4_14ComposedLayoutINS4_7SwizzleILi3ELi4ELi3EEENS4_18smem_ptr_flag_bitsILi16EEENSS_INS5_IJNSA_ILi8EEESF_EEENS5_IJSF_SB_EEEEEEEvNS4_8identityESZ_S19_vS1A_EENS_8epilogue10collective6detail29Sm90TmaWarpSpecializedAdapterINS1D_15DefaultEpilogueISH_SI_SI_NS1C_6thread17LinearCombinationISH_Li1EffLNS1H_9ScaleType4KindE0ELNS_15FloatRoundStyleE2ESH_EENS1_15EpilogueDefaultEEEEEvvEEEEvNT_6ParamsE --------------------------
	.section	.nv.info._ZN7cutlass13device_kernelINS_4gemm6kernel13GemmUniversalIN4cute5tupleIJiiiiEEENS1_10collective13CollectiveMmaINS1_34MainloopSm90TmaGmmaWarpSpecializedILi14ENS5_IJNS4_1CILi1EEESB_SB_EEENS1_32KernelTmaWarpSpecializedPingpongEEENS5_IJNSA_ILi64EEESF_SF_EEENS_10bfloat16_tENS5_IJlSB_lEEESH_SI_NS4_8TiledMMAINS4_8MMA_AtomIJNS4_4SM904GMMA27MMA_64x64x16_F32BF16BF16_SSILNSM_5MajorE0ELSO_0ELNSM_7ScaleInE1ELSP_1EEEEEENS4_6LayoutISC_NS5_IJNSA_ILi0EEEST_ST_EEEEENS5_IJNS4_10UnderscoreESW_SW_EEEEENS4_13SM90_TMA_LOADENS4_14ComposedLayoutINS4_7SwizzleILi3ELi4ELi3EEENS4_18smem_ptr_flag_bitsILi16EEENSS_INS5_IJNSA_ILi8EEESF_EEENS5_IJSF_SB_EEEEEEEvNS4_8identityESZ_S19_vS1A_EENS_8epilogue10collective6detail29Sm90TmaWarpSpecializedAdapterINS1D_15DefaultEpilogueISH_SI_SI_NS1C_6thread17LinearCombinationISH_Li1EffLNS1H_9ScaleType4KindE0ELNS_15FloatRoundStyleE2ESH_EENS1_15EpilogueDefaultEEEEEvvEEEEvNT_6ParamsE,"",@"SHT_CUDA_INFO"
	.sectionflags	@""
	.align	4


	//----- nvinfo : EIATTR_CUDA_API_VERSION
	.align		4
        /*0000*/ 	.byte	0x04, 0x37
        /*0002*/ 	.short	(.L_21 - .L_20)
.L_20:
        /*0004*/ 	.word	0x00000082


	//----- nvinfo : EIATTR_KPARAM_INFO
	.align		4
.L_21:
        /*0008*/ 	.byte	0x04, 0x17
        /*000a*/ 	.short	(.L_23 - .L_22)
.L_22:
        /*000c*/ 	.word	0x00000000
        /*0010*/ 	.short	0x0000
        /*0012*/ 	.short	0x0070
        /*0014*/ 	.byte	0x00, 0xf0, 0x01, 0x10


	//----- nvinfo : EIATTR_SPARSE_MMA_MASK
	.align		4
.L_23:
        /*0018*/ 	.byte	0x03, 0x50
        /*001a*/ 	.short	0x0000


	//----- nvinfo : EIATTR_MAXREG_COUNT
	.align		4
        /*001c*/ 	.byte	0x03, 0x1b
        /*001e*/ 	.short	0x00a8


	//----- nvinfo : EIATTR_NUM_BARRIERS
	.align		4
        /*0020*/ 	.byte	0x02, 0x4c
        /*0022*/ 	.byte	0x01
	.zero		1


	//----- nvinfo : EIATTR_EXTERNS
	.align		4
        /*0024*/ 	.byte	0x04, 0x0f
        /*0026*/ 	.short	(.L_25 - .L_24)


	//   ....[0]....
	.align		4
.L_24:
        /*0028*/ 	.word	index@(__assertfail)


	//----- nvinfo : EIATTR_ANNOTATIONS
	.align		4
.L_25:
        /*002c*/ 	.byte	0x04, 0x55
        /*002e*/ 	.short	(.L_27 - .L_26)


	//   ....[0]....
.L_26:
        /*0030*/ 	.word	0x00000001
        /*0034*/ 	.byte	0x40, 0x0c, 0x00, 0x00, 0x01, 0x00, 0x00, 0x00, 0x90, 0x44, 0x00, 0x00, 0x01, 0x00, 0x00, 0x00
        /*0044*/ 	.byte	0x80, 0x50, 0x00, 0x00


	//----- nvinfo : EIATTR_MERCURY_ISA_VERSION
	.align		4
.L_27:
        /*0048*/ 	.byte	0x03, 0x5f
        /*004a*/ 	.short	0x0101


	//----- nvinfo : EIATTR_INT_WARP_WIDE_INSTR_OFFSETS
	.align		4
        /*004c*/ 	.byte	0x04, 0x31
        /*004e*/ 	.short	(.L_29 - .L_28)


	//   ....[0]....
.L_28:
        /*0050*/ 	.word	0x00000550


	//   ....[1]....
        /*0054*/ 	.word	0x00000570


	//   ....[2]....
        /*0058*/ 	.word	0x000005f0


	//   ....[3]....
        /*005c*/ 	.word	0x00000600


	//   ....[4]....
        /*0060*/ 	.word	0x00000610


	//   ....[5]....
        /*0064*/ 	.word	0x00000630


	//   ....[6]....
        /*0068*/ 	.word	0x000006c0


	//   ....[7]....
        /*006c*/ 	.word	0x000006e0


	//----- nvinfo : EIATTR_COOP_GROUP_MASK_REGIDS
	.align		4
.L_29:
        /*0070*/ 	.byte	0x04, 0x29
        /*0072*/ 	.short	(.L_31 - .L_30)


	//   ....[0]....
.L_30:
        /*0074*/ 	.word	0xffffffff


	//   ....[1]....
        /*0078*/ 	.word	0xffffffff


	//   ....[2]....
        /*007c*/ 	.word	0xffffffff


	//   ....[3]....
        /*0080*/ 	.word	0xffffffff


	//   ....[4]....
        /*0084*/ 	.word	0xffffffff


	//   ....[5]....
        /*0088*/ 	.word	0xffffffff


	//----- nvinfo : EIATTR_COOP_GROUP_INSTR_OFFSETS
	.align		4
.L_31:
        /*008c*/ 	.byte	0x04, 0x28
        /*008e*/ 	.short	(.L_33 - .L_32)


	//   ....[0]....
.L_32:
        /*0090*/ 	.word	0x00000070


	//   ....[1]....
        /*0094*/ 	.word	0x00000080


	//   ....[2]....
        /*0098*/ 	.word	0x00000140


	//   ....[3]....
        /*009c*/ 	.word	0x00000440


	//   ....[4]....
        /*00a0*/ 	.word	0x00000480


	//   ....[5]....
        /*00a4*/ 	.word	0x000004d0


	//----- nvinfo : EIATTR_REG_RECONFIG
	.align		4
.L_33:
        /*00a8*/ 	.byte	0x01, 0x54
	.zero		2


	//----- nvinfo : EIATTR_SYSCALL_OFFSETS
	.align		4
        /*00ac*/ 	.byte	0x04, 0x46
        /*00ae*/ 	.short	(.L_35 - .L_34)


	//   ....[0]....
.L_34:
        /*00b0*/ 	.word	0x00001780


	//----- nvinfo : EIATTR_MBARRIER_INSTR_OFFSETS
	.align		4
.L_35:
        /*00b4*/ 	.byte	0x04, 0x39
        /*00b6*/ 	.short	(.L_37 - .L_36)


	//   ....[0]....
.L_36:
        /*00b8*/ 	.word	0x00000260
        /*00bc*/ 	.word	0x000000ff
        /*00c0*/ 	.word	0x00000000
        /*00c4*/ 	.short	0x0100
        /*00c6*/ 	.byte	0x08
	.zero		1


	//   ....[1]....
        /*00c8*/ 	.word	0x00000270
        /*00cc*/ 	.word	0x000000ff
        /*00d0*/ 	.word	0x00000070
        /*00d4*/ 	.short	0x0100
        /*00d6*/ 	.byte	0x08
	.zero		1


	//   ....[2]....
        /*00d8*/ 	.word	0x00000280
        /*00dc*/ 	.word	0x000000ff
        /*00e0*/ 	.word	0x00000008
        /*00e4*/ 	.short	0x0100
        /*00e6*/ 	.byte	0x08
	.zero		1


	//   ....[3]....
        /*00e8*/ 	.word	0x00000290
        /*00ec*/ 	.word	0x000000ff
        /*00f0*/ 	.word	0x00000078
        /*00f4*/ 	.short	0x0100
        /*00f6*/ 	.byte	0x08
	.zero		1


	//   ....[4]....
        /*00f8*/ 	.word	0x000002a0
        /*00fc*/ 	.word	0x000000ff
        /*0100*/ 	.word	0x00000010
        /*0104*/ 	.short	0x0100
        /*0106*/ 	.byte	0x08
	.zero		1


	//   ....[5]....
        /*0108*/ 	.word	0x000002b0
        /*010c*/ 	.word	0x000000ff
        /*0110*/ 	.word	0x00000080
        /*0114*/ 	.short	0x0100
        /*0116*/ 	.byte	0x08
	.zero		1


	//   ....[6]....
        /*0118*/ 	.word	0x000002c0
        /*011c*/ 	.word	0x000000ff
        /*0120*/ 	.word	0x00000018
        /*0124*/ 	.short	0x0100
        /*0126*/ 	.byte	0x08
	.zero		1


	//   ....[7]....
        /*0128*/ 	.word	0x000002d0
        /*012c*/ 	.word	0x000000ff
        /*0130*/ 	.word	0x00000088
        /*0134*/ 	.short	0x0100
        /*0136*/ 	.byte	0x08
	.zero		1


	//   ....[8]....
        /*0138*/ 	.word	0x000002e0
        /*013c*/ 	.word	0x000000ff
        /*0140*/ 	.word	0x00000020
        /*0144*/ 	.short	0x0100
        /*0146*/ 	.byte	0x08
	.zero		1


	//   ....[9]....
        /*0148*/ 	.word	0x000002f0
        /*014c*/ 	.word	0x000000ff
        /*0150*/ 	.word	0x00000090
        /*0154*/ 	.short	0x0100
        /*0156*/ 	.byte	0x08
	.zero		1


	//   ....[10]....
        /*0158*/ 	.word	0x00000300
        /*015c*/ 	.word	0x000000ff
        /*0160*/ 	.word	0x00000028
        /*0164*/ 	.short	0x0100
        /*0166*/ 	.byte	0x08
	.zero		1


	//   ....[11]....
        /*0168*/ 	.word	0x00000310
        /*016c*/ 	.word	0x000000ff
        /*0170*/ 	.word	0x00000098
        /*0174*/ 	.short	0x0100
        /*0176*/ 	.byte	0x08
	.zero		1


	//   ....[12]....
        /*0178*/ 	.word	0x00000320
        /*017c*/ 	.word	0x000000ff
        /*0180*/ 	.word	0x00000030
        /*0184*/ 	.short	0x0100
        /*0186*/ 	.byte	0x08
	.zero		1


	//   ....[13]....
        /*0188*/ 	.word	0x00000330
        /*018c*/ 	.word	0x000000ff
        /*0190*/ 	.word	0x000000a0
        /*0194*/ 	.short	0x0100
        /*0196*/ 	.byte	0x08
	.zero		1


	//   ....[14]....
        /*0198*/ 	.word	0x00000340
        /*019c*/ 	.word	0x000000ff
        /*01a0*/ 	.word	0x00000038
        /*01a4*/ 	.short	0x0100
        /*01a6*/ 	.byte	0x08
	.zero		1


	//   ....[15]....
        /*01a8*/ 	.word	0x00000350
        /*01ac*/ 	.word	0x000000ff
        /*01b0*/ 	.word	0x000000a8
        /*01b4*/ 	.short	0x0100
        /*01b6*/ 	.byte	0x08
	.zero		1


	//   ....[16]....
        /*01b8*/ 	.word	0x00000360
        /*01bc*/ 	.word	0x000000ff
        /*01c0*/ 	.word	0x00000040
        /*01c4*/ 	.short	0x0100
        /*01c6*/ 	.byte	0x08
	.zero		1


	//   ....[17]....
        /*01c8*/ 	.word	0x00000370
        /*01cc*/ 	.word	0x000000ff
        /*01d0*/ 	.word	0x000000b0
        /*01d4*/ 	.short	0x0100
        /*01d6*/ 	.byte	0x08
	.zero		1


	//   ....[18]....
        /*01d8*/ 	.word	0x00000380
        /*01dc*/ 	.word	0x000000ff
        /*01e0*/ 	.word	0x00000048
        /*01e4*/ 	.short	0x0100
        /*01e6*/ 	.byte	0x08
	.zero		1


	//   ....[19]....
        /*01e8*/ 	.word	0x00000390
        /*01ec*/ 	.word	0x000000ff
        /*01f0*/ 	.word	0x000000b8
        /*01f4*/ 	.short	0x0100
        /*01f6*/ 	.byte	0x08
	.zero		1


	//   ....[20]....
        /*01f8*/ 	.word	0x000003a0
        /*01fc*/ 	.word	0x000000ff
        /*0200*/ 	.word	0x00000050
        /*0204*/ 	.short	0x0100
        /*0206*/ 	.byte	0x08
	.zero		1


	//   ....[21]....
        /*0208*/ 	.word	0x000003b0
        /*020c*/ 	.word	0x000000ff
        /*0210*/ 	.word	0x000000c0
        /*0214*/ 	.short	0x0100
        /*0216*/ 	.byte	0x08
	.zero		1


	//   ....[22]....
        /*0218*/ 	.word	0x000003c0
        /*021c*/ 	.word	0x000000ff
        /*0220*/ 	.word	0x00000058
        /*0224*/ 	.short	0x0100
        /*0226*/ 	.byte	0x08
	.zero		1


	//   ....[23]....
        /*0228*/ 	.word	0x000003d0
        /*022c*/ 	.word	0x000000ff
        /*0230*/ 	.word	0x000000c8
        /*0234*/ 	.short	0x0100
        /*0236*/ 	.byte	0x08
	.zero		1


	//   ....[24]....
        /*0238*/ 	.word	0x000003e0
        /*023c*/ 	.word	0x000000ff
        /*0240*/ 	.word	0x00000060
        /*0244*/ 	.short	0x0100
        /*0246*/ 	.byte	0x08
	.zero		1


	//   ....[25]....
        /*0248*/ 	.word	0x000003f0
        /*024c*/ 	.word	0x000000ff
        /*0250*/ 	.word	0x000000d0
        /*0254*/ 	.short	0x0100
        /*0256*/ 	.byte	0x08
	.zero		1


	//   ....[26]....
        /*0258*/ 	.word	0x00000400
        /*025c*/ 	.word	0x000000ff
        /*0260*/ 	.word	0x00000068
        /*0264*/ 	.short	0x0100
        /*0266*/ 	.byte	0x08
	.zero		1


	//   ....[27]....
        /*0268*/ 	.word	0x00000410
        /*026c*/ 	.word	0x000000ff
        /*0270*/ 	.word	0x000000d8
        /*0274*/ 	.short	0x0100
        /*0276*/ 	.byte	0x08
	.zero		1


	//   ....[28]....
        /*0278*/ 	.word	0x00000720
        /*027c*/ 	.word	0x000000ff
        /*0280*/ 	.word	0x00000110
        /*0284*/ 	.short	0x0100
        /*0286*/ 	.byte	0x08
	.zero		1


	//   ....[29]....
        /*0288*/ 	.word	0x00000790
        /*028c*/ 	.word	0x000000ff
        /*0290*/ 	.word	0x00000118
        /*0294*/ 	.short	0x0100
        /*0296*/ 	.byte	0x08
	.zero		1


	//   ....[30]....
        /*0298*/ 	.word	0x000007b0
        /*029c*/ 	.word	0x000000ff
        /*02a0*/ 	.word	0x000000f0
        /*02a4*/ 	.short	0x0100
        /*02a6*/ 	.byte	0x09
	.zero		1


	//   ....[31]....
        /*02a8*/ 	.word	0x000007c0
        /*02ac*/ 	.word	0x000000ff
        /*02b0*/ 	.word	0x000000f8
        /*02b4*/ 	.short	0x0100
        /*02b6*/ 	.byte	0x09
	.zero		1


	//   ....[32]....
        /*02b8*/ 	.word	0x000007d0
        /*02bc*/ 	.word	0x000000ff
        /*02c0*/ 	.word	0x00000100
        /*02c4*/ 	.short	0x0100
        /*02c6*/ 	.byte	0x09
	.zero		1


	//   ....[33]....
        /*02c8*/ 	.word	0x000007e0
        /*02cc*/ 	.word	0x000000ff
        /*02d0*/ 	.word	0x00000108
        /*02d4*/ 	.short	0x0100
        /*02d6*/ 	.byte	0x09
	.zero		1


	//   ....[34]....
        /*02d8*/ 	.word	0x00001660
        /*02dc*/ 	.word	0x0000003d
        /*02e0*/ 	.word	0x00000000
        /*02e4*/ 	.short	0x010a
        /*02e6*/ 	.byte	0x2a
	.zero		1


	//   ....[35]....
        /*02e8*/ 	.word	0x00001800
        /*02ec*/ 	.word	0x00000003
        /*02f0*/ 	.word	0x00000000
        /*02f4*/ 	.short	0x010a
        /*02f6*/ 	.byte	0x3f
	.zero		1


	//   ....[36]....
        /*02f8*/ 	.word	0x00001840
        /*02fc*/ 	.word	0x00000003
        /*0300*/ 	.word	0x00000000
        /*0304*/ 	.short	0x010a
        /*0306*/ 	.byte	0x3f
	.zero		1


	//   ....[37]....
        /*0308*/ 	.word	0x00001b40
        /*030c*/ 	.word	0x000000ff
        /*0310*/ 	.word	0x00000000
        /*0314*/ 	.short	0x010a
        /*0316*/ 	.byte	0x04
	.zero		1


	//   ....[38]....
        /*0318*/ 	.word	0x00001b80
        /*031c*/ 	.word	0x000000ff
        /*0320*/ 	.word	0x00000000
        /*0324*/ 	.short	0x010a
        /*0326*/ 	.byte	0x04
	.zero		1


	//   ....[39]....
        /*0328*/ 	.word	0x00001de0
        /*032c*/ 	.word	0x000000ff
        /*0330*/ 	.word	0x00000000
        /*0334*/ 	.short	0x0101
        /*0336*/ 	.byte	0x04
	.zero		1


	//   ....[40]....
        /*0338*/ 	.word	0x00001ed0
        /*033c*/ 	.word	0x0000003e
        /*0340*/ 	.word	0x00000000
        /*0344*/ 	.short	0x0101
        /*0346*/ 	.byte	0x2f
	.zero		1


	//   ....[41]....
        /*0348*/ 	.word	0x00001fb0
        /*034c*/ 	.word	0x000000ff
        /*0350*/ 	.word	0x00000000
        /*0354*/ 	.short	0x0101
        /*0356*/ 	.byte	0x06
	.zero		1


	//   ....[42]....
        /*0358*/ 	.word	0x00002060
        /*035c*/ 	.word	0x0000003d
        /*0360*/ 	.word	0x00000010
        /*0364*/ 	.short	0x010a
        /*0366*/ 	.byte	0x2a
	.zero		1


	//   ....[43]....
        /*0368*/ 	.word	0x000044b0
        /*036c*/ 	.word	0x00000040
        /*0370*/ 	.word	0x00000000
        /*0374*/ 	.short	0x0101
        /*0376*/ 	.byte	0x2f
	.zero		1


	//   ....[44]....
        /*0378*/ 	.word	0x00004e10
        /*037c*/ 	.word	0x0000000a
        /*0380*/ 	.word	0x00000070
        /*0384*/ 	.short	0x010a
        /*0386*/ 	.byte	0x3f
	.zero		1


	//   ....[45]....
        /*0388*/ 	.word	0x00005190
        /*038c*/ 	.word	0x00000008
        /*0390*/ 	.word	0x00000118
        /*0394*/ 	.short	0x0101
        /*0396*/ 	.byte	0x3f
	.zero		1


	//   ....[46]....
        /*0398*/ 	.word	0x00005920
        /*039c*/ 	.word	0x00000009
        /*03a0*/ 	.word	0x00000000
        /*03a4*/ 	.short	0x010a
        /*03a6*/ 	.byte	0x3f
	.zero		1


	//   ....[47]....
        /*03a8*/ 	.word	0x000059a0
        /*03ac*/ 	.word	0x00000008
        /*03b0*/ 	.word	0x00000000
        /*03b4*/ 	.short	0x010a
        /*03b6*/ 	.byte	0x3f
	.zero		1


	//   ....[48]....
        /*03b8*/ 	.word	0x00005a30
        /*03bc*/ 	.word	0x00000009
        /*03c0*/ 	.word	0x00000000
        /*03c4*/ 	.short	0x010a
        /*03c6*/ 	.byte	0x3f
	.zero		1


	//   ....[49]....
        /*03c8*/ 	.word	0x00005ac0
        /*03cc*/ 	.word	0x00000008
        /*03d0*/ 	.word	0x00000000
        /*03d4*/ 	.short	0x010a
        /*03d6*/ 	.byte	0x3f
	.zero		1


	//   ....[50]....
        /*03d8*/ 	.word	0x00005b50
        /*03dc*/ 	.word	0x00000009
        /*03e0*/ 	.word	0x00000000
        /*03e4*/ 	.short	0x010a
        /*03e6*/ 	.byte	0x3f
	.zero		1


	//   ....[51]....
        /*03e8*/ 	.word	0x00005be0
        /*03ec*/ 	.word	0x00000008
        /*03f0*/ 	.word	0x00000000
        /*03f4*/ 	.short	0x010a
        /*03f6*/ 	.byte	0x3f
	.zero		1


	//   ....[52]....
        /*03f8*/ 	.word	0x00005c70
        /*03fc*/ 	.word	0x00000009
        /*0400*/ 	.word	0x00000000
        /*0404*/ 	.short	0x010a
        /*0406*/ 	.byte	0x3f
	.zero		1


	//   ....[53]....
        /*0408*/ 	.word	0x00005d00
        /*040c*/ 	.word	0x00000008
        /*0410*/ 	.word	0x00000000
        /*0414*/ 	.short	0x010a
        /*0416*/ 	.byte	0x3f
	.zero		1


	//   ....[54]....
        /*0418*/ 	.word	0x00005d90
        /*041c*/ 	.word	0x00000009
        /*0420*/ 	.word	0x00000000
        /*0424*/ 	.short	0x010a
        /*0426*/ 	.byte	0x3f
	.zero		1


	//   ....[55]....
        /*0428*/ 	.word	0x00005e20
        /*042c*/ 	.word	0x00000008
        /*0430*/ 	.word	0x00000000
        /*0434*/ 	.short	0x010a
        /*0436*/ 	.byte	0x3f
	.zero		1


	//   ....[56]....
        /*0438*/ 	.word	0x00005eb0
        /*043c*/ 	.word	0x00000009
        /*0440*/ 	.word	0x00000000
        /*0444*/ 	.short	0x010a
        /*0446*/ 	.byte	0x3f
	.zero		1


	//   ....[57]....
        /*0448*/ 	.word	0x00005f40
        /*044c*/ 	.word	0x00000008
        /*0450*/ 	.word	0x00000000
        /*0454*/ 	.short	0x010a
        /*0456*/ 	.byte	0x3f
	.zero		1


	//   ....[58]....
        /*0458*/ 	.word	0x00005fd0
        /*045c*/ 	.word	0x0000000b
        /*0460*/ 	.word	0x00000000
        /*0464*/ 	.short	0x010a
        /*0466*/ 	.byte	0x3f
	.zero		1


	//   ....[59]....
        /*0468*/ 	.word	0x00006060
        /*046c*/ 	.word	0x00000003
        /*0470*/ 	.word	0x00000000
        /*0474*/ 	.short	0x010a
        /*0476*/ 	.byte	0x3f
	.zero		1


	//   ....[60]....
        /*0478*/ 	.word	0x000060c0
        /*047c*/ 	.word	0x0000003f
        /*0480*/ 	.word	0x00000000
        /*0484*/ 	.short	0x010a
        /*0486*/ 	.byte	0x3f
	.zero		1


	//   ....[61]....
        /*0488*/ 	.word	0x00006110
        /*048c*/ 	.word	0x00000003
        /*0490*/ 	.word	0x00000000
        /*0494*/ 	.short	0x010a
        /*0496*/ 	.byte	0x3f
	.zero		1


	//   ....[62]....
        /*0498*/ 	.word	0x00006170
        /*049c*/ 	.word	0x00000004
        /*04a0*/ 	.word	0x00000000
        /*04a4*/ 	.short	0x010a
        /*04a6*/ 	.byte	0x3f
	.zero		1


	//   ....[63]....
        /*04a8*/ 	.word	0x000061c0
        /*04ac*/ 	.word	0x0000003f
        /*04b0*/ 	.word	0x00000010
        /*04b4*/ 	.short	0x010a
        /*04b6*/ 	.byte	0x3f
	.zero		1


	//   ....[64]....
        /*04b8*/ 	.word	0x00006290
        /*04bc*/ 	.word	0x0000000a
        /*04c0*/ 	.word	0x00000070
        /*04c4*/ 	.short	0x010a
        /*04c6*/ 	.byte	0x3f
	.zero		1


	//   ....[65]....
        /*04c8*/ 	.word	0x00006360
        /*04cc*/ 	.word	0x00000009
        /*04d0*/ 	.word	0x00000000
        /*04d4*/ 	.short	0x010a
        /*04d6*/ 	.byte	0x3f
	.zero		1


	//   ....[66]....
        /*04d8*/ 	.word	0x000063b0
        /*04dc*/ 	.word	0x00000008
        /*04e0*/ 	.word	0x00000000
        /*04e4*/ 	.short	0x010a
        /*04e6*/ 	.byte	0x3f
	.zero		1


	//   ....[67]....
        /*04e8*/ 	.word	0x00006400
        /*04ec*/ 	.word	0x00000009
        /*04f0*/ 	.word	0x00000000
        /*04f4*/ 	.short	0x010a
        /*04f6*/ 	.byte	0x3f
	.zero		1


	//   ....[68]....
        /*04f8*/ 	.word	0x00006450
        /*04fc*/ 	.word	0x00000008
        /*0500*/ 	.word	0x00000000
        /*0504*/ 	.short	0x010a
        /*0506*/ 	.byte	0x3f
	.zero		1


	//   ....[69]....
        /*0508*/ 	.word	0x000064a0
        /*050c*/ 	.word	0x00000009
        /*0510*/ 	.word	0x00000000
        /*0514*/ 	.short	0x010a
        /*0516*/ 	.byte	0x3f
	.zero		1


	//   ....[70]....
        /*0518*/ 	.word	0x000064f0
        /*051c*/ 	.word	0x00000008
        /*0520*/ 	.word	0x00000000
        /*0524*/ 	.short	0x010a
        /*0526*/ 	.byte	0x3f
	.zero		1


	//   ....[71]....
        /*0528*/ 	.word	0x00006540
        /*052c*/ 	.word	0x00000009
        /*0530*/ 	.word	0x00000000
        /*0534*/ 	.short	0x010a
        /*0536*/ 	.byte	0x3f
	.zero		1


	//   ....[72]....
        /*0538*/ 	.word	0x00006590
        /*053c*/ 	.word	0x00000008
        /*0540*/ 	.word	0x00000000
        /*0544*/ 	.short	0x010a
        /*0546*/ 	.byte	0x3f
	.zero		1


	//   ....[73]....
        /*0548*/ 	.word	0x000065e0
        /*054c*/ 	.word	0x00000009
        /*0550*/ 	.word	0x00000000
        /*0554*/ 	.short	0x010a
        /*0556*/ 	.byte	0x3f
	.zero		1


	//   ....[74]....
        /*0558*/ 	.word	0x00006630
        /*055c*/ 	.word	0x00000008
        /*0560*/ 	.word	0x00000000
        /*0564*/ 	.short	0x010a
        /*0566*/ 	.byte	0x3f
	.zero		1


	//   ....[75]....
        /*0568*/ 	.word	0x00006680
        /*056c*/ 	.word	0x00000009
        /*0570*/ 	.word	0x00000000
        /*0574*/ 	.short	0x010a
        /*0576*/ 	.byte	0x3f
	.zero		1


	//   ....[76]....
        /*0578*/ 	.word	0x000066d0
        /*057c*/ 	.word	0x00000008
        /*0580*/ 	.word	0x00000000
        /*0584*/ 	.short	0x010a
        /*0586*/ 	.byte	0x3f
	.zero		1


	//   ....[77]....
        /*0588*/ 	.word	0x00006720
        /*058c*/ 	.word	0x0000000b
        /*0590*/ 	.word	0x00000000
        /*0594*/ 	.short	0x010a
        /*0596*/ 	.byte	0x3f
	.zero		1


	//----- nvinfo : EIATTR_NUM_MBARRIERS
	.align		4
.L_37:
        /*0598*/ 	.byte	0x03, 0x38
        /*059a*/ 	.short	0x0022


	//----- nvinfo : EIATTR_EXIT_INSTR_OFFSETS
	.align		4
        /*059c*/ 	.byte	0x04, 0x1c
        /*059e*/ 	.short	(.L_39 - .L_38)


	//   ....[0]....
.L_38:
        /*05a0*/ 	.word	0x00001300


	//   ....[1]....
        /*05a4*/ 	.word	0x00001360


	//   ....[2]....
        /*05a8*/ 	.word	0x00004b40


	//   ....[3]....
        /*05ac*/ 	.word	0x00004b70


	//   ....[4]....
        /*05b0*/ 	.word	0x000060b0


	//----- nvinfo : EIATTR_MAX_THREADS
	.align		4
.L_39:
        /*05b4*/ 	.byte	0x04, 0x05
        /*05b6*/ 	.short	(.L_41 - .L_40)
.L_40:
        /*05b8*/ 	.word	0x00000180
        /*05bc*/ 	.word	0x00000001
        /*05c0*/ 	.word	0x00000001


	//----- nvinfo : EIATTR_CRS_STACK_SIZE
	.align		4
.L_41:
        /*05c4*/ 	.byte	0x04, 0x1e
        /*05c6*/ 	.short	(.L_43 - .L_42)
.L_42:
        /*05c8*/ 	.word	0x00000000


	//----- nvinfo : EIATTR_CBANK_PARAM_SIZE
	.align		4
.L_43:
        /*05cc*/ 	.byte	0x03, 0x19
        /*05ce*/ 	.short	0x0470


	//----- nvinfo : EIATTR_PARAM_CBANK
	.align		4
        /*05d0*/ 	.byte	0x04, 0x0a
        /*05d2*/ 	.short	(.L_45 - .L_44)
	.align		4
.L_44:
        /*05d4*/ 	.word	index@(.nv.constant0._ZN7cutlass13device_kernelINS_4gemm6kernel13GemmUniversalIN4cute5tupleIJiiiiEEENS1_10collective13CollectiveMmaINS1_34MainloopSm90TmaGmmaWarpSpecializedILi14ENS5_IJNS4_1CILi1EEESB_SB_EEENS1_32KernelTmaWarpSpecializedPingpongEEENS5_IJNSA_ILi64EEESF_SF_EEENS_10bfloat16_tENS5_IJlSB_lEEESH_SI_NS4_8TiledMMAINS4_8MMA_AtomIJNS4_4SM904GMMA27MMA_64x64x16_F32BF16BF16_SSILNSM_5MajorE0ELSO_0ELNSM_7ScaleInE1ELSP_1EEEEEENS4_6LayoutISC_NS5_IJNSA_ILi0EEEST_ST_EEEEENS5_IJNS4_10UnderscoreESW_SW_EEEEENS4_13SM90_TMA_LOADENS4_14ComposedLayoutINS4_7SwizzleILi3ELi4ELi3EEENS4_18smem_ptr_flag_bitsILi16EEENSS_INS5_IJNSA_ILi8EEESF_EEENS5_IJSF_SB_EEEEEEEvNS4_8identityESZ_S19_vS1A_EENS_8epilogue10collective6detail29Sm90TmaWarpSpecializedAdapterINS1D_15DefaultEpilogueISH_SI_SI_NS1C_6thread17LinearCombinationISH_Li1EffLNS1H_9ScaleType4KindE0ELNS_15FloatRoundStyleE2ESH_EENS1_15EpilogueDefaultEEEEEvvEEEEvNT_6ParamsE)
        /*05d8*/ 	.short	0x0210
        /*05da*/ 	.short	0x0470


	//----- nvinfo : EIATTR_SW_WAR
	.align		4
.L_45:
        /*05dc*/ 	.byte	0x04, 0x36
        /*05de*/ 	.short	(.L_47 - .L_46)
.L_46:
        /*05e0*/ 	.word	0x00000008
.L_47:


//--------------------- .nv.callgraph             --------------------------
	.section	.nv.callgraph,"",@"SHT_CUDA_CALLGRAPH"
	.align	4
	.sectionentsize	8
	.align		4
        /*0000*/ 	.word	0x00000000
	.align		4
        /*0004*/ 	.word	0xffffffff
	.align		4
        /*0008*/ 	.word	index@(_ZN7cutlass13device_kernelINS_4gemm6kernel13GemmUniversalIN4cute5tupleIJiiiiEEENS1_10collective13CollectiveMmaINS1_34MainloopSm90TmaGmmaWarpSpecializedILi14ENS5_IJNS4_1CILi1EEESB_SB_EEENS1_32KernelTmaWarpSpecializedPingpongEEENS5_IJNSA_ILi64EEESF_SF_EEENS_10bfloat16_tENS5_IJlSB_lEEESH_SI_NS4_8TiledMMAINS4_8MMA_AtomIJNS4_4SM904GMMA27MMA_64x64x16_F32BF16BF16_SSILNSM_5MajorE0ELSO_0ELNSM_7ScaleInE1ELSP_1EEEEEENS4_6LayoutISC_NS5_IJNSA_ILi0EEEST_ST_EEEEENS5_IJNS4_10UnderscoreESW_SW_EEEEENS4_13SM90_TMA_LOADENS4_14ComposedLayoutINS4_7SwizzleILi3ELi4ELi3EEENS4_18smem_ptr_flag_bitsILi16EEENSS_INS5_IJNSA_ILi8EEESF_EEENS5_IJSF_SB_EEEEEEEvNS4_8identityESZ_S19_vS1A_EENS_8epilogue10collective6detail29Sm90TmaWarpSpecializedAdapterINS1D_15DefaultEpilogueISH_SI_SI_NS1C_6thread17LinearCombinationISH_Li1EffLNS1H_9ScaleType4KindE0ELNS_15FloatRoundStyleE2ESH_EENS1_15EpilogueDefaultEEEEEvvEEEEvNT_6ParamsE)
	.align		4
        /*000c*/ 	.word	index@(__assertfail)
	.align		4
        /*0010*/ 	.word	0x00000000
	.align		4
        /*0014*/ 	.word	0xfffffffe
	.align		4
        /*0018*/ 	.word	0x00000000
	.align		4
        /*001c*/ 	.word	0xfffffffd
	.align		4
        /*0020*/ 	.word	0x00000000
	.align		4
        /*0024*/ 	.word	0xfffffffc


//--------------------- .nv.constant4             --------------------------
	.section	.nv.constant4,"a",@progbits
	.align	8
	.align		8
.nv.constant4:
        /*0000*/ 	.dword	__assertfail
	.align		8
        /*0008*/ 	.dword	__unnamed_1
	.align		8
        /*0010*/ 	.dword	_ZN40_INTERNAL_db759ab6_4_k_cu_858f06c3_225744cuda3std3__45__cpo5beginE
	.align		8
        /*0018*/ 	.dword	_ZN40_INTERNAL_db759ab6_4_k_cu_858f06c3_225744cuda3std3__45__cpo3endE
	.align		8
        /*0020*/ 	.dword	_ZN40_INTERNAL_db759ab6_4_k_cu_858f06c3_225744cuda3std3__45__cpo6cbeginE
	.align		8
        /*0028*/ 	.dword	_ZN40_INTERNAL_db759ab6_4_k_cu_858f06c3_225744cuda3std3__45__cpo4cendE
	.align		8
        /*0030*/ 	.dword	_ZN40_INTERNAL_db759ab6_4_k_cu_858f06c3_225744cuda3std3__442_GLOBAL__N__db759ab6_4_k_cu_858f06c3_225746ignoreE
	.align		8
        /*0038*/ 	.dword	_ZN40_INTERNAL_db759ab6_4_k_cu_858f06c3_225744cuda3std3__419piecewise_constructE
	.align		8
        /*0040*/ 	.dword	_ZN40_INTERNAL_db759ab6_4_k_cu_858f06c3_225744cuda3std3__48in_placeE
	.align		8
        /*0048*/ 	.dword	_ZN40_INTERNAL_db759ab6_4_k_cu_858f06c3_225744cuda3std6ranges3__45__cpo4swapE
	.align		8
        /*0050*/ 	.dword	_ZN40_INTERNAL_db759ab6_4_k_cu_858f06c3_225744cuda3std6ranges3__45__cpo9iter_moveE
	.align		8
        /*0058*/ 	.dword	_ZN40_INTERNAL_db759ab6_4_k_cu_858f06c3_225744cute7productE
	.align		8
        /*0060*/ 	.dword	_ZN40_INTERNAL_db759ab6_4_k_cu_858f06c3_225744cute1_E
	.align		8
        /*0068*/ 	.dword	$str$22
	.align		8
        /*0070*/ 	.dword	$str$23


//--------------------- .text._ZN7cutlass13device_kernelINS_4gemm6kernel13GemmUniversalIN4cute5tupleIJiiiiEEENS1_10collective13CollectiveMmaINS1_34MainloopSm90TmaGmmaWarpSpecializedILi14ENS5_IJNS4_1CILi1EEESB_SB_EEENS1_32KernelTmaWarpSpecializedPingpongEEENS5_IJNSA_ILi64EEESF_SF_EEENS_10bfloat16_tENS5_IJlSB_lEEESH_SI_NS4_8TiledMMAINS4_8MMA_AtomIJNS4_4SM904GMMA27MMA_64x64x16_F32BF16BF16_SSILNSM_5MajorE0ELSO_0ELNSM_7ScaleInE1ELSP_1EEEEEENS4_6LayoutISC_NS5_IJNSA_ILi0EEEST_ST_EEEEENS5_IJNS4_10UnderscoreESW_SW_EEEEENS4_13SM90_TMA_LOADENS4_14ComposedLayoutINS4_7SwizzleILi3ELi4ELi3EEENS4_18smem_ptr_flag_bitsILi16EEENSS_INS5_IJNSA_ILi8EEESF_EEENS5_IJSF_SB_EEEEEEEvNS4_8identityESZ_S19_vS1A_EENS_8epilogue10collective6detail29Sm90TmaWarpSpecializedAdapterINS1D_15DefaultEpilogueISH_SI_SI_NS1C_6thread17LinearCombinationISH_Li1EffLNS1H_9ScaleType4KindE0ELNS_15FloatRoundStyleE2ESH_EENS1_15EpilogueDefaultEEEEEvvEEEEvNT_6ParamsE --------------------------
	.section	.text._ZN7cutlass13device_kernelINS_4gemm6kernel13GemmUniversalIN4cute5tupleIJiiiiEEENS1_10collective13CollectiveMmaINS1_34MainloopSm90TmaGmmaWarpSpecializedILi14ENS5_IJNS4_1CILi1EEESB_SB_EEENS1_32KernelTmaWarpSpecializedPingpongEEENS5_IJNSA_ILi64EEESF_SF_EEENS_10bfloat16_tENS5_IJlSB_lEEESH_SI_NS4_8TiledMMAINS4_8MMA_AtomIJNS4_4SM904GMMA27MMA_64x64x16_F32BF16BF16_SSILNSM_5MajorE0ELSO_0ELNSM_7ScaleInE1ELSP_1EEEEEENS4_6LayoutISC_NS5_IJNSA_ILi0EEEST_ST_EEEEENS5_IJNS4_10UnderscoreESW_SW_EEEEENS4_13SM90_TMA_LOADENS4_14ComposedLayoutINS4_7SwizzleILi3ELi4ELi3EEENS4_18smem_ptr_flag_bitsILi16EEENSS_INS5_IJNSA_ILi8EEESF_EEENS5_IJSF_SB_EEEEEEEvNS4_8identityESZ_S19_vS1A_EENS_8epilogue10collective6detail29Sm90TmaWarpSpecializedAdapterINS1D_15DefaultEpilogueISH_SI_SI_NS1C_6thread17LinearCombinationISH_Li1EffLNS1H_9ScaleType4KindE0ELNS_15FloatRoundStyleE2ESH_EENS1_15EpilogueDefaultEEEEEvvEEEEvNT_6ParamsE,"ax",@progbits
	.align	128
.text._ZN7cutlass13device_kernelINS_4gemm6kernel13GemmUniversalIN4cute5tupleIJiiiiEEENS1_10collective13CollectiveMmaINS1_34MainloopSm90TmaGmmaWarpSpecializedILi14ENS5_IJNS4_1CILi1EEESB_SB_EEENS1_32KernelTmaWarpSpecializedPingpongEEENS5_IJNSA_ILi64EEESF_SF_EEENS_10bfloat16_tENS5_IJlSB_lEEESH_SI_NS4_8TiledMMAINS4_8MMA_AtomIJNS4_4SM904GMMA27MMA_64x64x16_F32BF16BF16_SSILNSM_5MajorE0ELSO_0ELNSM_7ScaleInE1ELSP_1EEEEEENS4_6LayoutISC_NS5_IJNSA_ILi0EEEST_ST_EEEEENS5_IJNS4_10UnderscoreESW_SW_EEEEENS4_13SM90_TMA_LOADENS4_14ComposedLayoutINS4_7SwizzleILi3ELi4ELi3EEENS4_18smem_ptr_flag_bitsILi16EEENSS_INS5_IJNSA_ILi8EEESF_EEENS5_IJSF_SB_EEEEEEEvNS4_8identityESZ_S19_vS1A_EENS_8epilogue10collective6detail29Sm90TmaWarpSpecializedAdapterINS1D_15DefaultEpilogueISH_SI_SI_NS1C_6thread17LinearCombinationISH_Li1EffLNS1H_9ScaleType4KindE0ELNS_15FloatRoundStyleE2ESH_EENS1_15EpilogueDefaultEEEEEvvEEEEvNT_6ParamsE:
        .type           _ZN7cutlass13device_kernelINS_4gemm6kernel13GemmUniversalIN4cute5tupleIJiiiiEEENS1_10collective13CollectiveMmaINS1_34MainloopSm90TmaGmmaWarpSpecializedILi14ENS5_IJNS4_1CILi1EEESB_SB_EEENS1_32KernelTmaWarpSpecializedPingpongEEENS5_IJNSA_ILi64EEESF_SF_EEENS_10bfloat16_tENS5_IJlSB_lEEESH_SI_NS4_8TiledMMAINS4_8MMA_AtomIJNS4_4SM904GMMA27MMA_64x64x16_F32BF16BF16_SSILNSM_5MajorE0ELSO_0ELNSM_7ScaleInE1ELSP_1EEEEEENS4_6LayoutISC_NS5_IJNSA_ILi0EEEST_ST_EEEEENS5_IJNS4_10UnderscoreESW_SW_EEEEENS4_13SM90_TMA_LOADENS4_14ComposedLayoutINS4_7SwizzleILi3ELi4ELi3EEENS4_18smem_ptr_flag_bitsILi16EEENSS_INS5_IJNSA_ILi8EEESF_EEENS5_IJSF_SB_EEEEEEEvNS4_8identityESZ_S19_vS1A_EENS_8epilogue10collective6detail29Sm90TmaWarpSpecializedAdapterINS1D_15DefaultEpilogueISH_SI_SI_NS1C_6thread17LinearCombinationISH_Li1EffLNS1H_9ScaleType4KindE0ELNS_15FloatRoundStyleE2ESH_EENS1_15EpilogueDefaultEEEEEvvEEEEvNT_6ParamsE,@function
        .size           _ZN7cutlass13device_kernelINS_4gemm6kernel13GemmUniversalIN4cute5tupleIJiiiiEEENS1_10collective13CollectiveMmaINS1_34MainloopSm90TmaGmmaWarpSpecializedILi14ENS5_IJNS4_1CILi1EEESB_SB_EEENS1_32KernelTmaWarpSpecializedPingpongEEENS5_IJNSA_ILi64EEESF_SF_EEENS_10bfloat16_tENS5_IJlSB_lEEESH_SI_NS4_8TiledMMAINS4_8MMA_AtomIJNS4_4SM904GMMA27MMA_64x64x16_F32BF16BF16_SSILNSM_5MajorE0ELSO_0ELNSM_7ScaleInE1ELSP_1EEEEEENS4_6LayoutISC_NS5_IJNSA_ILi0EEEST_ST_EEEEENS5_IJNS4_10UnderscoreESW_SW_EEEEENS4_13SM90_TMA_LOADENS4_14ComposedLayoutINS4_7SwizzleILi3ELi4ELi3EEENS4_18smem_ptr_flag_bitsILi16EEENSS_INS5_IJNSA_ILi8EEESF_EEENS5_IJSF_SB_EEEEEEEvNS4_8identityESZ_S19_vS1A_EENS_8epilogue10collective6detail29Sm90TmaWarpSpecializedAdapterINS1D_15DefaultEpilogueISH_SI_SI_NS1C_6thread17LinearCombinationISH_Li1EffLNS1H_9ScaleType4KindE0ELNS_15FloatRoundStyleE2ESH_EENS1_15EpilogueDefaultEEEEEvvEEEEvNT_6ParamsE,(.L_x_154 - _ZN7cutlass13device_kernelINS_4gemm6kernel13GemmUniversalIN4cute5tupleIJiiiiEEENS1_10collective13CollectiveMmaINS1_34MainloopSm90TmaGmmaWarpSpecializedILi14ENS5_IJNS4_1CILi1EEESB_SB_EEENS1_32KernelTmaWarpSpecializedPingpongEEENS5_IJNSA_ILi64EEESF_SF_EEENS_10bfloat16_tENS5_IJlSB_lEEESH_SI_NS4_8TiledMMAINS4_8MMA_AtomIJNS4_4SM904GMMA27MMA_64x64x16_F32BF16BF16_SSILNSM_5MajorE0ELSO_0ELNSM_7ScaleInE1ELSP_1EEEEEENS4_6LayoutISC_NS5_IJNSA_ILi0EEEST_ST_EEEEENS5_IJNS4_10UnderscoreESW_SW_EEEEENS4_13SM90_TMA_LOADENS4_14ComposedLayoutINS4_7SwizzleILi3ELi4ELi3EEENS4_18smem_ptr_flag_bitsILi16EEENSS_INS5_IJNSA_ILi8EEESF_EEENS5_IJSF_SB_EEEEEEEvNS4_8identityESZ_S19_vS1A_EENS_8epilogue10collective6detail29Sm90TmaWarpSpecializedAdapterINS1D_15DefaultEpilogueISH_SI_SI_NS1C_6thread17LinearCombinationISH_Li1EffLNS1H_9ScaleType4KindE0ELNS_15FloatRoundStyleE2ESH_EENS1_15EpilogueDefaultEEEEEvvEEEEvNT_6ParamsE)
        .other          _ZN7cutlass13device_kernelINS_4gemm6kernel13GemmUniversalIN4cute5tupleIJiiiiEEENS1_10collective13CollectiveMmaINS1_34MainloopSm90TmaGmmaWarpSpecializedILi14ENS5_IJNS4_1CILi1EEESB_SB_EEENS1_32KernelTmaWarpSpecializedPingpongEEENS5_IJNSA_ILi64EEESF_SF_EEENS_10bfloat16_tENS5_IJlSB_lEEESH_SI_NS4_8TiledMMAINS4_8MMA_AtomIJNS4_4SM904GMMA27MMA_64x64x16_F32BF16BF16_SSILNSM_5MajorE0ELSO_0ELNSM_7ScaleInE1ELSP_1EEEEEENS4_6LayoutISC_NS5_IJNSA_ILi0EEEST_ST_EEEEENS5_IJNS4_10UnderscoreESW_SW_EEEEENS4_13SM90_TMA_LOADENS4_14ComposedLayoutINS4_7SwizzleILi3ELi4ELi3EEENS4_18smem_ptr_flag_bitsILi16EEENSS_INS5_IJNSA_ILi8EEESF_EEENS5_IJSF_SB_EEEEEEEvNS4_8identityESZ_S19_vS1A_EENS_8epilogue10collective6detail29Sm90TmaWarpSpecializedAdapterINS1D_15DefaultEpilogueISH_SI_SI_NS1C_6thread17LinearCombinationISH_Li1EffLNS1H_9ScaleType4KindE0ELNS_15FloatRoundStyleE2ESH_EENS1_15EpilogueDefaultEEEEEvvEEEEvNT_6ParamsE,@"STO_CUDA_ENTRY STV_DEFAULT"
_ZN7cutlass13device_kernelINS_4gemm6kernel13GemmUniversalIN4cute5tupleIJiiiiEEENS1_10collective13CollectiveMmaINS1_34MainloopSm90TmaGmmaWarpSpecializedILi14ENS5_IJNS4_1CILi1EEESB_SB_EEENS1_32KernelTmaWarpSpecializedPingpongEEENS5_IJNSA_ILi64EEESF_SF_EEENS_10bfloat16_tENS5_IJlSB_lEEESH_SI_NS4_8TiledMMAINS4_8MMA_AtomIJNS4_4SM904GMMA27MMA_64x64x16_F32BF16BF16_SSILNSM_5MajorE0ELSO_0ELNSM_7ScaleInE1ELSP_1EEEEEENS4_6LayoutISC_NS5_IJNSA_ILi0EEEST_ST_EEEEENS5_IJNS4_10UnderscoreESW_SW_EEEEENS4_13SM90_TMA_LOADENS4_14ComposedLayoutINS4_7SwizzleILi3ELi4ELi3EEENS4_18smem_ptr_flag_bitsILi16EEENSS_INS5_IJNSA_ILi8EEESF_EEENS5_IJSF_SB_EEEEEEEvNS4_8identityESZ_S19_vS1A_EENS_8epilogue10collective6detail29Sm90TmaWarpSpecializedAdapterINS1D_15DefaultEpilogueISH_SI_SI_NS1C_6thread17LinearCombinationISH_Li1EffLNS1H_9ScaleType4KindE0ELNS_15FloatRoundStyleE2ESH_EENS1_15EpilogueDefaultEEEEEvvEEEEvNT_6ParamsE:
[----:B------:R-:W0:Y:S02]  /*0000*/  LDC R1, c[0x0][0x28] ;  /* 0x00000a00ff017b82 */ /* 0x000e240000000800 */
[----:B0-----:R-:W-:Y:S01]  /*0010*/  VIADD R1, R1, 0xfffffff8 ;  /* 0xfffffff801017836 */ /* 0x001fe20000000000 */
[----:B------:R-:W0:Y:S01]  /*0020*/  S2R R4, SR_TID.X ;  /* 0x0000000000047919 */ /* 0x000e220000002100 */
[----:B------:R-:W-:Y:S01]  /*0030*/  ELECT P0, URZ, PT ;  /* 0x00000000003f782f */ /* 0x000fe20003800000 */
[----:B------:R-:W-:Y:S01]  /*0040*/  BSSY B0, `(.L_x_0) ;  /* 0x000000f000007945 */ /* 0x000fe20003800000 */
[--C-:B0-----:R-:W-:Y:S02]  /*0050*/  SHF.R.U32.HI R0, RZ, 0x5, R4.reuse ;  /* 0x00000005ff007819 */ /* 0x101fe40000011604 */
[----:B------:R-:W-:-:S03]  /*0060*/  SHF.R.U32.HI R5, RZ, 0x7, R4 ;  /* 0x00000007ff057819 */ /* 0x000fc60000011604 */
[----:B------:R-:W0:Y:S04]  /*0070*/  SHFL.IDX PT, R2, R0, RZ, 0x1f ;  /* 0x00001fff00027589 */ /* 0x000e2800000e0000 */
[----:B------:R1:W2:Y:S01]  /*0080*/  SHFL.IDX PT, R8, R5, RZ, 0x1f ;  /* 0x00001fff05087589 */ /* 0x0002a200000e0000 */
[----:B0-----:R-:W-:-:S13]  /*0090*/  ISETP.NE.OR P0, PT, R2, RZ, !P0 ;  /* 0x000000ff0200720c */ /* 0x001fda0004705670 */
[----:B-12---:R-:W-:Y:S05]  /*00a0*/  @P0 BRA `(.L_x_1) ;  /* 0x0000000000200947 */ /* 0x006fea0003800000 */
[----:B------:R-:W-:Y:S02]  /*00b0*/  ULDC.64 UR4, c[0x0][0x198] ;  /* 0x0000660000047ab9 */ /* 0x000fe40000000a00 */
[----:B------:R-:W-:Y:S02]  /*00c0*/  UIADD3 UR6, UP0, UR4, 0xf0, URZ ;  /* 0x000000f004067890 */ /* 0x000fe4000ff1e03f */
[----:B------:R-:W-:Y:S02]  /*00d0*/  UIADD3 UR4, UP1, UR4, 0x1f0, URZ ;  /* 0x000001f004047890 */ /* 0x000fe4000ff3e03f */
[----:B------:R-:W-:Y:S02]  /*00e0*/  UIADD3.X UR7, URZ, UR5, URZ, UP0, !UPT ;  /* 0x000000053f077290 */ /* 0x000fe400087fe43f */
[----:B------:R-:W-:-:S07]  /*00f0*/  UIADD3.X UR5, URZ, UR5, URZ, UP1, !UPT ;  /* 0x000000053f057290 */ /* 0x000fce0008ffe43f */
[----:B------:R0:W-:Y:S02]  /*0100*/  UTMACCTL.PF [UR6] ;  /* 0x00000000060079b9 */ /* 0x0001e40008040000 */
[----:B------:R0:W-:Y:S02]  /*0110*/  UTMACCTL.PF [UR4] ;  /* 0x00000000040079b9 */ /* 0x0001e40008040000 */
[----:B0-----:R-:W-:Y:S01]  /*0120*/  NOP ;  /* 0x0000000000007918 */ /* 0x001fe20000000000 */
.L_x_1:
[----:B------:R-:W-:Y:S05]  /*0130*/  BSYNC B0 ;  /* 0x0000000000007941 */ /* 0x000fea0003800000 */
.L_x_0:
[----:B------:R-:W0:Y:S02]  /*0140*/  SHFL.IDX PT, R3, R0, RZ, 0x1f ;  /* 0x00001fff00037589 */ /* 0x000e2400000e0000 */
[----:B0-----:R-:W-:-:S13]  /*0150*/  ISETP.NE.AND P0, PT, R3, RZ, PT ;  /* 0x000000ff0300720c */ /* 0x001fda0003f05270 */
[----:B------:R-:W-:Y:S05]  /*0160*/  @P0 BRA `(.L_x_2) ;  /* 0x0000000000b40947 */ /* 0x000fea0003800000 */
[----:B------:R-:W-:Y:S01]  /*0170*/  ELECT P0, URZ, PT ;  /* 0x00000000003f782f */ /* 0x000fe20003800000 */
[----:B------:R-:W-:-:S12]  /*0180*/  BSSY B0, `(.L_x_2) ;  /* 0x000002b000007945 */ /* 0x000fd80003800000 */
[----:B------:R-:W-:Y:S05]  /*0190*/  @!P0 BRA `(.L_x_3) ;  /* 0x0000000000a48947 */ /* 0x000fea0003800000 */
[----:B------:R-:W0:Y:S01]  /*01a0*/  S2UR UR8, SR_CgaCtaId ;  /* 0x00000000000879c3 */ /* 0x000e220000008800 */
[----:B------:R-:W-:Y:S01]  /*01b0*/  UMOV UR4, 0x400 ;  /* 0x0000040000047882 */ /* 0x000fe20000000000 */
[----:B------:R-:W-:Y:S01]  /*01c0*/  UMOV UR5, 0x1 ;  /* 0x0000000100057882 */ /* 0x000fe20000000000 */
[----:B------:R-:W-:Y:S02]  /*01d0*/  UMOV UR6, 0x80 ;  /* 0x0000008000067882 */ /* 0x000fe40000000000 */
[----:B------:R-:W-:-:S04]  /*01e0*/  UIADD3 UR6, -UR6, 0x100000, URZ ;  /* 0x0010000006067890 */ /* 0x000fc8000fffe13f */
[----:B------:R-:W-:Y:S02]  /*01f0*/  USHF.L.U32 UR7, UR6, 0xb, URZ ;  /* 0x0000000b06077899 */ /* 0x000fe4000800063f */
[----:B------:R-:W-:Y:S02]  /*0200*/  USHF.L.U32 UR6, UR6, 0x1, URZ ;  /* 0x0000000106067899 */ /* 0x000fe4000800063f */
[----:B0-----:R-:W-:Y:S02]  /*0210*/  ULEA UR8, UR8, UR4, 0x18 ;  /* 0x0000000408087291 */ /* 0x001fe4000f8ec03f */
[----:B------:R-:W-:-:S04]  /*0220*/  UIADD3 UR4, -UR5, 0x100000, URZ ;  /* 0x0010000005047890 */ /* 0x000fc8000fffe13f */
[----:B------:R-:W-:Y:S02]  /*0230*/  USHF.L.U32 UR5, UR4, 0xb, URZ ;  /* 0x0000000b04057899 */ /* 0x000fe4000800063f */
[----:B------:R-:W-:Y:S01]  /*0240*/  USHF.L.U32 UR4, UR4, 0x1, URZ ;  /* 0x0000000104047899 */ /* 0x000fe2000800063f */
[----:B------:R-:W0:Y:S11]  /*0250*/  FENCE.VIEW.ASYNC.S ;  /* 0x00000000000073c6 */ /* 0x000e360000000000 */
[----:B0-----:R0:W1:Y:S01]  /*0260*/  SYNCS.EXCH.64 URZ, [UR8], UR4 ;  /* 0x00000004083f75b2 */ /* 0x0010620008000100 */
[----:B------:R0:W2:Y:S01]  /*0270*/  SYNCS.EXCH.64 URZ, [UR8+0x70], UR6 ;  /* 0x00007006083f75b2 */ /* 0x0000a20008000100 */
[----:B------:R0:W3:Y:S01]  /*0280*/  SYNCS.EXCH.64 URZ, [UR8+0x8], UR4 ;  /* 0x00000804083f75b2 */ /* 0x0000e20008000100 */
[----:B------:R0:W4:Y:S01]  /*0290*/  SYNCS.EXCH.64 URZ, [UR8+0x78], UR6 ;  /* 0x00007806083f75b2 */ /* 0x0001220008000100 */
[----:B------:R0:W0:Y:S01]  /*02a0*/  SYNCS.EXCH.64 URZ, [UR8+0x10], UR4 ;  /* 0x00001004083f75b2 */ /* 0x0000220008000100 */
        /* <DEDUP_REMOVED lines=23> */
[----:B-1234-:R-:W-:Y:S01]  /*0420*/  NOP ;  /* 0x0000000000007918 */ /* 0x01efe20000000000 */
.L_x_3:
[----:B0-----:R-:W-:Y:S05]  /*0430*/  BSYNC B0 ;  /* 0x0000000000007941 */ /* 0x001fea0003800000 */
.L_x_2:
[----:B------:R-:W0:Y:S01]  /*0440*/  SHFL.IDX PT, R6, R0, RZ, 0x1f ;  /* 0x00001fff00067589 */ /* 0x000e2200000e0000 */
[----:B------:R-:W-:Y:S01]  /*0450*/  ELECT P0, URZ, PT ;  /* 0x00000000003f782f */ /* 0x000fe20003800000 */
[----:B------:R-:W-:Y:S01]  /*0460*/  NOP ;  /* 0x0000000000007918 */ /* 0x000fe20000000000 */
[----:B------:R-:W-:Y:S01]  /*0470*/  ELECT P1, URZ, PT ;  /* 0x00000000003f782f */ /* 0x000fe20003820000 */
[----:B------:R-:W1:Y:S01]  /*0480*/  SHFL.IDX PT, R3, R0, RZ, 0x1f ;  /* 0x00001fff00037589 */ /* 0x000e6200000e0000 */
[----:B------:R-:W-:Y:S01]  /*0490*/  UMOV UR4, 0x20 ;  /* 0x0000002000047882 */ /* 0x000fe20000000000 */
[----:B------:R-:W-:Y:S01]  /*04a0*/  UMOV UR11, 0x80 ;  /* 0x00000080000b7882 */ /* 0x000fe20000000000 */
[----:B------:R-:W-:Y:S01]  /*04b0*/  NOP ;  /* 0x0000000000007918 */ /* 0x000fe20000000000 */
[C---:B------:R-:W-:Y:S01]  /*04c0*/  VIADD R33, R8.reuse, 0xffffffff ;  /* 0xffffffff08217836 */ /* 0x040fe20000000000 */
[----:B------:R-:W2:Y:S01]  /*04d0*/  SHFL.IDX PT, R5, R5, RZ, 0x1f ;  /* 0x00001fff05057589 */ /* 0x000ea200000e0000 */
[----:B------:R-:W-:Y:S01]  /*04e0*/  ULDC.64 UR36, c[0x0][0x208] ;  /* 0x0000820000247ab9 */ /* 0x000fe20000000a00 */
[----:B------:R-:W-:-:S02]  /*04f0*/  ISETP.NE.AND P2, PT, R8, RZ, PT ;  /* 0x000000ff0800720c */ /* 0x000fc40003f45270 */
[----:B------:R-:W-:Y:S02]  /*0500*/  ISETP.GE.U32.AND P3, PT, R33, 0x2, PT ;  /* 0x000000022100780c */ /* 0x000fe40003f66070 */
[----:B0-----:R-:W-:Y:S02]  /*0510*/  ISETP.NE.OR P0, PT, R6, RZ, !P0 ;  /* 0x000000ff0600720c */ /* 0x001fe40004705670 */
[----:B-1----:R-:W-:Y:S02]  /*0520*/  ISETP.NE.OR P1, PT, R3, RZ, !P1 ;  /* 0x000000ff0300720c */ /* 0x002fe40004f25670 */
[----:B------:R-:W-:-:S04]  /*0530*/  SHF.R.S32.HI R3, RZ, 0x1f, R2 ;  /* 0x0000001fff037819 */ /* 0x000fc80000011402 */
[----:B------:R-:W-:-:S05]  /*0540*/  LEA.HI R3, R3, R2, RZ, 0x2 ;  /* 0x0000000203037211 */ /* 0x000fca00078f10ff */
[----:B------:R-:W-:Y:S01]  /*0550*/  VOTEU.ALL UP0, P0 ;  /* 0x00000000003f7886 */ /* 0x000fe20000000000 */
[----:B------:R-:W-:Y:S01]  /*0560*/  LOP3.LUT R3, R3, 0xfffffffc, RZ, 0xc0, !PT ;  /* 0xfffffffc03037812 */ /* 0x000fe200078ec0ff */
[----:B------:R-:W-:-:S03]  /*0570*/  VOTEU.ALL UP1, P1 ;  /* 0x00000000003f7886 */ /* 0x000fc60000820000 */
[----:B------:R-:W0:Y:S01]  /*0580*/  @!UP0 S2UR UR7, SR_CgaCtaId ;  /* 0x00000000000789c3 */ /* 0x000e220000008800 */
[----:B------:R-:W-:Y:S01]  /*0590*/  @!UP0 UMOV UR6, 0x400 ;  /* 0x0000040000068882 */ /* 0x000fe20000000000 */
[----:B------:R-:W-:-:S04]  /*05a0*/  @!UP0 UIADD3 UR4, -UR4, 0x100000, URZ ;  /* 0x0010000004048890 */ /* 0x000fc8000fffe13f */
[----:B------:R-:W-:Y:S02]  /*05b0*/  @!UP0 USHF.L.U32 UR5, UR4, 0xb, URZ ;  /* 0x0000000b04058899 */ /* 0x000fe4000800063f */
[----:B------:R-:W-:Y:S01]  /*05c0*/  @!UP0 USHF.L.U32 UR4, UR4, 0x1, URZ ;  /* 0x0000000104048899 */ /* 0x000fe2000800063f */
[----:B------:R-:W-:Y:S01]  /*05d0*/  IMAD.IADD R0, R2, 0x1, -R3 ;  /* 0x0000000102007824 */ /* 0x000fe200078e0a03 */
[----:B------:R-:W-:Y:S01]  /*05e0*/  @!UP1 UMOV UR9, 0x400 ;  /* 0x0000040000099882 */ /* 0x000fe20000000000 */
[----:B------:R-:W-:Y:S01]  /*05f0*/  VOTEU.ALL UP2, P1 ;  /* 0x00000000003f7886 */ /* 0x000fe20000840000 */
[----:B------:R-:W-:Y:S01]  /*0600*/  VOTEU.ALL UP3, P1 ;  /* 0x00000000003f7886 */ /* 0x000fe20000860000 */
[----:B------:R-:W-:Y:S01]  /*0610*/  VOTEU.ALL UP4, P1 ;  /* 0x00000000003f7886 */ /* 0x000fe20000880000 */
[----:B------:R-:W1:Y:S01]  /*0620*/  @!UP1 S2UR UR10, SR_CgaCtaId ;  /* 0x00000000000a99c3 */ /* 0x000e620000008800 */
[----:B------:R-:W-:Y:S01]  /*0630*/  VOTEU.ALL UP5, P1 ;  /* 0x00000000003f7886 */ /* 0x000fe200008a0000 */
[----:B------:R-:W-:-:S04]  /*0640*/  SHF.R.S32.HI R3, RZ, 0x1f, R4 ;  /* 0x0000001fff037819 */ /* 0x000fc80000011404 */
[----:B------:R-:W-:-:S04]  /*0650*/  LEA.HI R3, R3, R4, RZ, 0x7 ;  /* 0x0000000403037211 */ /* 0x000fc800078f38ff */
[----:B------:R-:W-:-:S05]  /*0660*/  LOP3.LUT R3, R3, 0xffffff80, RZ, 0xc0, !PT ;  /* 0xffffff8003037812 */ /* 0x000fca00078ec0ff */
[----:B------:R-:W-:Y:S01]  /*0670*/  IMAD.IADD R3, R4, 0x1, -R3 ;  /* 0x0000000104037824 */ /* 0x000fe200078e0a03 */
[----:B0-----:R-:W-:Y:S02]  /*0680*/  @!UP0 ULEA UR8, UR7, UR6, 0x18 ;  /* 0x0000000607088291 */ /* 0x001fe4000f8ec03f */
[----:B------:R-:W-:-:S04]  /*0690*/  @!UP1 UIADD3 UR6, -UR11, 0x100000, URZ ;  /* 0x001000000b069890 */ /* 0x000fc8000fffe13f */
[----:B------:R-:W-:Y:S02]  /*06a0*/  @!UP1 USHF.L.U32 UR7, UR6, 0xb, URZ ;  /* 0x0000000b06079899 */ /* 0x000fe4000800063f */
[----:B------:R-:W-:Y:S01]  /*06b0*/  @!UP1 USHF.L.U32 UR6, UR6, 0x1, URZ ;  /* 0x0000000106069899 */ /* 0x000fe2000800063f */
[----:B------:R-:W-:Y:S01]  /*06c0*/  VOTEU.ALL UP0, P0 ;  /* 0x00000000003f7886 */ /* 0x000fe20000000000 */
[----:B-1----:R-:W-:Y:S01]  /*06d0*/  @!UP1 ULEA UR9, UR10, UR9, 0x18 ;  /* 0x000000090a099291 */ /* 0x002fe2000f8ec03f */
[----:B------:R-:W-:Y:S02]  /*06e0*/  VOTEU.ALL UP1, P0 ;  /* 0x00000000003f7886 */ /* 0x000fe40000020000 */
[----:B------:R-:W-:Y:S01]  /*06f0*/  ULDC.64 UR10, c[0x0][0x598] ;  /* 0x00016600000a7ab9 */ /* 0x000fe20000000a00 */
[----:B------:R-:W-:Y:S01]  /*0700*/  ISETP.NE.AND P0, PT, R0, 0x3, PT ;  /* 0x000000030000780c */ /* 0x000fe20003f05270 */
[----:B------:R-:W0:Y:S02]  /*0710*/  FENCE.VIEW.ASYNC.S ;  /* 0x00000000000073c6 */ /* 0x000e240000000000 */
[----:B0-----:R0:W1:Y:S01]  /*0720*/  @!UP0 SYNCS.EXCH.64 URZ, [UR8+0x110], UR4 ;  /* 0x00011004083f85b2 */ /* 0x0010620008000100 */
[----:B------:R-:W-:-:S02]  /*0730*/  ISETP.NE.U32.AND P1, PT, RZ, UR10, PT ;  /* 0x0000000aff007c0c */ /* 0x000fc4000bf25070 */
[----:B------:R-:W-:Y:S02]  /*0740*/  ISETP.EQ.OR P0, PT, R0, RZ, !P0 ;  /* 0x000000ff0000720c */ /* 0x000fe40004702670 */
[----:B------:R-:W-:Y:S02]  /*0750*/  ISETP.NE.AND.EX P1, PT, RZ, UR11, PT, P1 ;  /* 0x0000000bff007c0c */ /* 0x000fe4000bf25310 */
[----:B------:R-:W-:-:S04]  /*0760*/  ISETP.EQ.AND P0, PT, R8, RZ, P0 ;  /* 0x000000ff0800720c */ /* 0x000fc80000702270 */
[----:B------:R-:W-:-:S04]  /*0770*/  SEL R16, RZ, 0x1, !P0 ;  /* 0x00000001ff107807 */ /* 0x000fc80004000000 */
[----:B------:R-:W-:Y:S01]  /*0780*/  SEL R16, R16, 0x2, P3 ;  /* 0x0000000210107807 */ /* 0x000fe20001800000 */
[----:B------:R0:W1:Y:S01]  /*0790*/  @!UP1 SYNCS.EXCH.64 URZ, [UR8+0x118], UR4 ;  /* 0x00011804083f95b2 */ /* 0x0000620008000100 */
[----:B------:R-:W-:Y:S01]  /*07a0*/  NOP ;  /* 0x0000000000007918 */ /* 0x000fe20000000000 */
[----:B------:R0:W1:Y:S01]  /*07b0*/  @!UP2 SYNCS.EXCH.64 URZ, [UR9+0xf0], UR6 ;  /* 0x0000f006093fa5b2 */ /* 0x0000620008000100 */
[----:B------:R0:W1:Y:S01]  /*07c0*/  @!UP3 SYNCS.EXCH.64 URZ, [UR9+0xf8], UR6 ;  /* 0x0000f806093fb5b2 */ /* 0x0000620008000100 */
[----:B------:R0:W1:Y:S01]  /*07d0*/  @!UP4 SYNCS.EXCH.64 URZ, [UR9+0x100], UR6 ;  /* 0x00010006093fc5b2 */ /* 0x0000620008000100 */
[----:B------:R0:W1:Y:S01]  /*07e0*/  @!UP5 SYNCS.EXCH.64 URZ, [UR9+0x108], UR6 ;  /* 0x00010806093fd5b2 */ /* 0x0000620008000100 */
[----:B------:R-:W-:Y:S01]  /*07f0*/  NOP ;  /* 0x0000000000007918 */ /* 0x000fe20000000000 */
[----:B-1----:R-:W-:Y:S06]  /*0800*/  BAR.SYNC.DEFER_BLOCKING 0x0 ;  /* 0x0000000000007b1d */ /* 0x002fec0000010000 */
[----:B0-2---:R-:W-:Y:S05]  /*0810*/  @!P1 BRA `(.L_x_4) ;  /* 0x00000000001c9947 */ /* 0x005fea0003800000 */
[----:B------:R-:W0:Y:S02]  /*0820*/  LDC.64 R6, c[0x0][0x598] ;  /* 0x00016600ff067b82 */ /* 0x000e240000000a00 */
[----:B0-----:R-:W2:Y:S02]  /*0830*/  LDG.E.64 R6, desc[UR36][R6.64] ;  /* 0x0000002406067981 */ /* 0x001ea4000c1e1b00 */
[----:B--2---:R-:W-:-:S04]  /*0840*/  ISETP.NE.U32.AND P0, PT, R6, RZ, PT ;  /* 0x000000ff0600720c */ /* 0x004fc80003f05070 */
[----:B------:R-:W-:-:S13]  /*0850*/  ISETP.NE.AND.EX P0, PT, R7, RZ, PT, P0 ;  /* 0x000000ff0700720c */ /* 0x000fda0003f05300 */
[----:B------:R-:W-:Y:S05]  /*0860*/  @!P0 BRA `(.L_x_4) ;  /* 0x0000000000088947 */ /* 0x000fea0003800000 */
[----:B------:R1:W5:Y:S01]  /*0870*/  LD.E R56, desc[UR36][R6.64] ;  /* 0x0000002406387980 */ /* 0x000362000c101900 */
[----:B------:R-:W-:Y:S05]  /*0880*/  BRA `(.L_x_5) ;  /* 0x0000000000247947 */ /* 0x000fea0003800000 */
.L_x_4:
[----:B------:R-:W-:Y:S02]  /*0890*/  ULDC.64 UR4, c[0x0][0x588] ;  /* 0x0001620000047ab9 */ /* 0x000fe40000000a00 */
[----:B------:R-:W-:-:S04]  /*08a0*/  ISETP.NE.U32.AND P0, PT, RZ, UR4, PT ;  /* 0x00000004ff007c0c */ /* 0x000fc8000bf05070 */
[----:B------:R-:W-:-:S13]  /*08b0*/  ISETP.NE.AND.EX P0, PT, RZ, UR5, PT, P0 ;  /* 0x00000005ff007c0c */ /* 0x000fda000bf05300 */
[----:B------:R-:W-:Y:S05]  /*08c0*/  @!P0 BRA `(.L_x_6) ;  /* 0x00000000000c8947 */ /* 0x000fea0003800000 */
[----:B------:R-:W0:Y:S02]  /*08d0*/  LDC.64 R56, c[0x0][0x588] ;  /* 0x00016200ff387b82 */ /* 0x000e240000000a00 */
[----:B0-----:R0:W5:Y:S01]  /*08e0*/  LDG.E R56, desc[UR36][R56.64] ;  /* 0x0000002438387981 */ /* 0x001162000c1e1900 */
[----:B------:R-:W-:Y:S05]  /*08f0*/  BRA `(.L_x_5) ;  /* 0x0000000000087947 */ /* 0x000fea0003800000 */
.L_x_6:
[----:B------:R-:W-:Y:S02]  /*0900*/  ULDC UR4, c[0x0][0x580] ;  /* 0x0001600000047ab9 */ /* 0x000fe40000000800 */
[----:B------:R-:W-:-:S07]  /*0910*/  IMAD.U32 R56, RZ, RZ, UR4 ;  /* 0x00000004ff387e24 */ /* 0x000fce000f8e00ff */
.L_x_5:
[----:B------:R-:W-:Y:S02]  /*0920*/  ULDC.64 UR4, c[0x0][0x5a0] ;  /* 0x0001680000047ab9 */ /* 0x000fe40000000a00 */
[----:B------:R-:W-:-:S04]  /*0930*/  ISETP.NE.U32.AND P0, PT, RZ, UR4, PT ;  /* 0x00000004ff007c0c */ /* 0x000fc8000bf05070 */
[----:B------:R-:W-:-:S13]  /*0940*/  ISETP.NE.AND.EX P0, PT, RZ, UR5, PT, P0 ;  /* 0x00000005ff007c0c */ /* 0x000fda000bf05300 */
[----:B------:R-:W-:Y:S05]  /*0950*/  @!P0 BRA `(.L_x_7) ;  /* 0x00000000001c8947 */ /* 0x000fea0003800000 */
[----:B-1----:R-:W1:Y:S02]  /*0960*/  LDC.64 R6, c[0x0][0x5a0] ;  /* 0x00016800ff067b82 */ /* 0x002e640000000a00 */
[----:B-1----:R-:W2:Y:S02]  /*0970*/  LDG.E.64 R6, desc[UR36][R6.64] ;  /* 0x0000002406067981 */ /* 0x002ea4000c1e1b00 */
[----:B--2---:R-:W-:-:S04]  /*0980*/  ISETP.NE.U32.AND P0, PT, R6, RZ, PT ;  /* 0x000000ff0600720c */ /* 0x004fc80003f05070 */
[----:B------:R-:W-:-:S13]  /*0990*/  ISETP.NE.AND.EX P0, PT, R7, RZ, PT, P0 ;  /* 0x000000ff0700720c */ /* 0x000fda0003f05300 */
[----:B------:R-:W-:Y:S05]  /*09a0*/  @!P0 BRA `(.L_x_7) ;  /* 0x0000000000088947 */ /* 0x000fea0003800000 */
[----:B0-----:R2:W5:Y:S01]  /*09b0*/  LD.E R57, desc[UR36][R6.64] ;  /* 0x0000002406397980 */ /* 0x001562000c101900 */
[----:B------:R-:W-:Y:S05]  /*09c0*/  BRA `(.L_x_8) ;  /* 0x0000000000247947 */ /* 0x000fea0003800000 */
.L_x_7:
[----:B------:R-:W-:Y:S02]  /*09d0*/  ULDC.64 UR4, c[0x0][0x590] ;  /* 0x0001640000047ab9 */ /* 0x000fe40000000a00 */
[----:B------:R-:W-:-:S04]  /*09e0*/  ISETP.NE.U32.AND P0, PT, RZ, UR4, PT ;  /* 0x00000004ff007c0c */ /* 0x000fc8000bf05070 */
[----:B------:R-:W-:-:S13]  /*09f0*/  ISETP.NE.AND.EX P0, PT, RZ, UR5, PT, P0 ;  /* 0x00000005ff007c0c */ /* 0x000fda000bf05300 */
[----:B------:R-:W-:Y:S05]  /*0a00*/  @!P0 BRA `(.L_x_9) ;  /* 0x00000000000c8947 */ /* 0x000fea0003800000 */
[----:B-1----:R-:W0:Y:S02]  /*0a10*/  LDC.64 R6, c[0x0][0x590] ;  /* 0x00016400ff067b82 */ /* 0x002e240000000a00 */
[----:B0-----:R0:W5:Y:S01]  /*0a20*/  LDG.E R57, desc[UR36][R6.64] ;  /* 0x0000002406397981 */ /* 0x001162000c1e1900 */
[----:B------:R-:W-:Y:S05]  /*0a30*/  BRA `(.L_x_8) ;  /* 0x0000000000087947 */ /* 0x000fea0003800000 */
.L_x_9:
[----:B------:R-:W-:Y:S02]  /*0a40*/  ULDC UR4, c[0x0][0x584] ;  /* 0x0001610000047ab9 */ /* 0x000fe40000000800 */
[----:B0-----:R-:W-:-:S07]  /*0a50*/  IMAD.U32 R57, RZ, RZ, UR4 ;  /* 0x00000004ff397e24 */ /* 0x001fce000f8e00ff */
.L_x_8:
[----:B------:R-:W3:Y:S01]  /*0a60*/  LDC R2, c[0x0][0x65c] ;  /* 0x00019700ff027b82 */ /* 0x000ee20000000800 */
[----:B------:R-:W4:Y:S01]  /*0a70*/  S2R R14, SR_CTAID.Y ;  /* 0x00000000000e7919 */ /* 0x000f220000002600 */
[----:B------:R-:W-:Y:S01]  /*0a80*/  ULDC UR6, c[0x0][0x28c] ;  /* 0x0000a30000067ab9 */ /* 0x000fe20000000800 */
[----:B------:R-:W-:Y:S01]  /*0a90*/  ISETP.NE.AND P0, PT, R8, 0x2, PT ;  /* 0x000000020800780c */ /* 0x000fe20003f05270 */
[----:B------:R-:W-:Y:S01]  /*0aa0*/  UIADD3 UR6, UR6, 0x3f, URZ ;  /* 0x0000003f06067890 */ /* 0x000fe2000fffe03f */
[----:B012---:R-:W0:Y:S01]  /*0ab0*/  S2R R6, SR_CTAID.X ;  /* 0x0000000000067919 */ /* 0x007e220000002500 */
[----:B------:R-:W-:Y:S01]  /*0ac0*/  IMAD.MOV.U32 R7, RZ, RZ, RZ ;  /* 0x000000ffff077224 */ /* 0x000fe200078e00ff */
[----:B------:R-:W-:Y:S01]  /*0ad0*/  UMOV UR38, URZ ;  /* 0x0000003f00267c82 */ /* 0x000fe20008000000 */
[----:B------:R-:W-:Y:S01]  /*0ae0*/  USHF.R.S32.HI UR7, URZ, 0x1f, UR6 ;  /* 0x0000001f3f077899 */ /* 0x000fe20008011406 */
[----:B------:R-:W-:Y:S01]  /*0af0*/  UMOV UR39, URZ ;  /* 0x0000003f00277c82 */ /* 0x000fe20008000000 */
[----:B------:R-:W-:-:S02]  /*0b00*/  ULDC.64 UR8, c[0x0][0x650] ;  /* 0x0001940000087ab9 */ /* 0x000fc40000000a00 */
[----:B------:R-:W-:-:S04]  /*0b10*/  ULEA.HI UR7, UR7, UR6, URZ, 0x6 ;  /* 0x0000000607077291 */ /* 0x000fc8000f8f303f */
[----:B------:R-:W-:Y:S01]  /*0b20*/  USHF.R.S32.HI UR40, URZ, 0x6, UR7 ;  /* 0x000000063f287899 */ /* 0x000fe20008011407 */
[----:B---3--:R-:W-:-:S13]  /*0b30*/  ISETP.NE.AND P1, PT, R2, 0x1, PT ;  /* 0x000000010200780c */ /* 0x008fda0003f25270 */
[----:B------:R-:W0:Y:S01]  /*0b40*/  @P1 LDC R19, c[0x0][0x10] ;  /* 0x00000400ff131b82 */ /* 0x000e220000000800 */
[----:B----4-:R-:W-:Y:S02]  /*0b50*/  @P1 IMAD.MOV.U32 R8, RZ, RZ, R14 ;  /* 0x000000ffff081224 */ /* 0x010fe400078e000e */
[----:B------:R-:W-:Y:S02]  /*0b60*/  @P1 IMAD.MOV.U32 R9, RZ, RZ, RZ ;  /* 0x000000ffff091224 */ /* 0x000fe400078e00ff */
[----:B------:R-:W-:-:S03]  /*0b70*/  @P1 IMAD.MOV.U32 R17, RZ, RZ, RZ ;  /* 0x000000ffff111224 */ /* 0x000fc600078e00ff */
[----:B------:R-:W1:Y:S01]  /*0b80*/  @!P1 LDC R11, c[0x0][0xc] ;  /* 0x00000300ff0b9b82 */ /* 0x000e620000000800 */
[----:B------:R-:W-:Y:S01]  /*0b90*/  ULDC UR4, c[0x0][0xc] ;  /* 0x0000030000047ab9 */ /* 0x000fe20000000800 */
[----:B------:R-:W-:Y:S02]  /*0ba0*/  ULDC UR5, c[0x0][0x10] ;  /* 0x0000040000057ab9 */ /* 0x000fe40000000800 */
[----:B------:R-:W-:-:S04]  /*0bb0*/  UIMAD.WIDE.U32 UR4, UR4, UR5, URZ ;  /* 0x00000005040472a5 */ /* 0x000fc8000f8e003f */
[----:B------:R-:W2:Y:S01]  /*0bc0*/  LDC R2, c[0x0][0x14] ;  /* 0x00000500ff027b82 */ /* 0x000ea20000000800 */
[----:B0-----:R-:W-:-:S04]  /*0bd0*/  @P1 IMAD.WIDE.U32 R18, R6, R19, R8 ;  /* 0x0000001306121225 */ /* 0x001fc800078e0008 */
[----:B------:R-:W-:Y:S02]  /*0be0*/  @P1 IMAD.IADD R17, R19, 0x1, R17 ;  /* 0x0000000113111824 */ /* 0x000fe400078e0211 */
[----:B-1----:R-:W-:-:S04]  /*0bf0*/  @!P1 IMAD.WIDE.U32 R8, R11, R14, R6 ;  /* 0x0000000e0b089225 */ /* 0x002fc800078e0006 */
[----:B------:R-:W-:Y:S02]  /*0c00*/  @!P1 IMAD.MOV.U32 R18, RZ, RZ, R8 ;  /* 0x000000ffff129224 */ /* 0x000fe400078e0008 */
[----:B------:R-:W-:Y:S02]  /*0c10*/  @!P1 IMAD.MOV.U32 R17, RZ, RZ, R9 ;  /* 0x000000ffff119224 */ /* 0x000fe400078e0009 */
[----:B--2---:R-:W-:-:S04]  /*0c20*/  IMAD.WIDE.U32 R12, R2, UR4, RZ ;  /* 0x00000004020c7c25 */ /* 0x004fc8000f8e00ff */
[----:B------:R-:W-:Y:S01]  /*0c30*/  IMAD R23, R2, UR5, RZ ;  /* 0x0000000502177c24 */ /* 0x000fe2000f8e02ff */
[----:B------:R0:W-:Y:S03]  /*0c40*/  STL.64 [R1], R12 ;  /* 0x0000000c01007387 */ /* 0x0001e60000100a00 */
[----:B------:R-:W-:Y:S01]  /*0c50*/  IMAD.IADD R23, R13, 0x1, R23 ;  /* 0x000000010d177824 */ /* 0x000fe200078e0217 */
[----:B------:R-:W-:Y:S06]  /*0c60*/  @P0 BRA `(.L_x_10) ;  /* 0x0000000000240947 */ /* 0x000fec0003800000 */
[----:B------:R-:W-:Y:S01]  /*0c70*/  USHF.R.U32.HI UR4, URZ, 0x1, UR40 ;  /* 0x000000013f047899 */ /* 0x000fe20008011628 */
[----:B------:R-:W-:Y:S01]  /*0c80*/  IADD3 R18, P0, R18, R12, RZ ;  /* 0x0000000c12127210 */ /* 0x000fe20007f1e0ff */
[----:B------:R-:W-:Y:S02]  /*0c90*/  UISETP.GE.U32.AND UP0, UPT, UR40, 0xe, UPT ;  /* 0x0000000e2800788c */ /* 0x000fe4000bf06070 */
[----:B------:R-:W-:Y:S02]  /*0ca0*/  UIMAD.WIDE.U32 UR4, UR4, -0x6db6db6d, URZ ;  /* 0x92492493040478a5 */ /* 0x000fe4000f8e003f */
[----:B------:R-:W-:Y:S01]  /*0cb0*/  IMAD.X R17, R23, 0x1, R17, P0 ;  /* 0x0000000117117824 */ /* 0x000fe200000e0611 */
[----:B------:R-:W-:Y:S01]  /*0cc0*/  UMOV UR39, URZ ;  /* 0x0000003f00277c82 */ /* 0x000fe20008000000 */
[----:B------:R-:W-:-:S04]  /*0cd0*/  USHF.R.U32.HI UR4, URZ, 0x2, UR5 ;  /* 0x000000023f047899 */ /* 0x000fc80008011605 */
[----:B------:R-:W-:Y:S02]  /*0ce0*/  UIMAD UR38, UR4, -0xe, UR40 ;  /* 0xfffffff2042678a4 */ /* 0x000fe4000f8e0228 */
[----:B------:R-:W-:-:S12]  /*0cf0*/  @UP0 ULOP3.LUT UR39, UR4, 0x1, URZ, 0xc0, !UPT ;  /* 0x0000000104270892 */ /* 0x000fd8000f8ec03f */
.L_x_10:
[----:B------:R-:W-:Y:S01]  /*0d00*/  ISETP.GE.U32.AND P0, PT, R18, UR8, PT ;  /* 0x0000000812007c0c */ /* 0x000fe2000bf06070 */
[----:B------:R-:W-:Y:S01]  /*0d10*/  IMAD.MOV.U32 R19, RZ, RZ, -0x1 ;  /* 0xffffffffff137424 */ /* 0x000fe200078e00ff */
[----:B------:R-:W-:Y:S01]  /*0d20*/  PRMT R8, RZ, 0x7610, R8 ;  /* 0x00007610ff087816 */ /* 0x000fe20000000008 */
[----:B------:R-:W-:Y:S01]  /*0d30*/  IMAD.MOV.U32 R22, RZ, RZ, -0x1 ;  /* 0xffffffffff167424 */ /* 0x000fe200078e00ff */
[----:B------:R-:W-:Y:S01]  /*0d40*/  ISETP.GE.U32.AND.EX P0, PT, R17, UR9, PT, P0 ;  /* 0x0000000911007c0c */ /* 0x000fe2000bf06100 */
[----:B------:R-:W-:-:S12]  /*0d50*/  IMAD.MOV.U32 R2, RZ, RZ, -0x1 ;  /* 0xffffffffff027424 */ /* 0x000fd800078e00ff */
[----:B------:R-:W-:Y:S05]  /*0d60*/  @P0 BRA `(.L_x_11) ;  /* 0x00000004005c0947 */ /* 0x000fea0003800000 */
[----:B------:R-:W1:Y:S01]  /*0d70*/  LDC.64 R20, c[0x0][0x628] ;  /* 0x00018a00ff147b82 */ /* 0x000e620000000a00 */
[----:B------:R-:W-:Y:S02]  /*0d80*/  IMAD.MOV.U32 R8, RZ, RZ, R18 ;  /* 0x000000ffff087224 */ /* 0x000fe400078e0012 */
[----:B------:R-:W-:-:S05]  /*0d90*/  IMAD.MOV.U32 R9, RZ, RZ, R17 ;  /* 0x000000ffff097224 */ /* 0x000fca00078e0011 */
[----:B------:R-:W2:Y:S08]  /*0da0*/  LDC R2, c[0x0][0x630] ;  /* 0x00018c00ff027b82 */ /* 0x000eb00000000800 */
[----:B------:R-:W3:Y:S01]  /*0db0*/  LDC.64 R24, c[0x0][0x620] ;  /* 0x00018800ff187b82 */ /* 0x000ee20000000a00 */
[----:B-1----:R-:W-:-:S04]  /*0dc0*/  ISETP.NE.U32.AND P0, PT, R20, RZ, PT ;  /* 0x000000ff1400720c */ /* 0x002fc80003f05070 */
[----:B------:R-:W-:-:S13]  /*0dd0*/  ISETP.NE.AND.EX P0, PT, R21, RZ, PT, P0 ;  /* 0x000000ff1500720c */ /* 0x000fda0003f05300 */
[----:B--23--:R-:W-:Y:S05]  /*0de0*/  @!P0 BRA `(.L_x_12) ;  /* 0x0000000000288947 */ /* 0x00cfea0003800000 */
[----:B0-----:R-:W0:Y:S02]  /*0df0*/  LDC R13, c[0x0][0x634] ;  /* 0x00018d00ff0d7b82 */ /* 0x001e240000000800 */
[----:B0-----:R-:W-:-:S05]  /*0e00*/  IADD3 R13, P0, R18, R13, RZ ;  /* 0x0000000d120d7210 */ /* 0x001fca0007f1e0ff */
[----:B------:R-:W-:-:S04]  /*0e10*/  IMAD.X R15, RZ, RZ, R17, P0 ;  /* 0x000000ffff0f7224 */ /* 0x000fc800000e0611 */
[----:B------:R-:W-:-:S04]  /*0e20*/  IMAD.WIDE.U32 R8, R15, R20, RZ ;  /* 0x000000140f087225 */ /* 0x000fc800078e00ff */
[----:B------:R-:W-:-:S04]  /*0e30*/  IMAD.WIDE.U32 R10, P0, R13, R21, R8 ;  /* 0x000000150d0a7225 */ /* 0x000fc80007800008 */
[----:B------:R-:W-:-:S04]  /*0e40*/  IMAD.WIDE.U32 R8, R13, R20, RZ ;  /* 0x000000140d087225 */ /* 0x000fc800078e00ff */
[----:B------:R-:W-:Y:S01]  /*0e50*/  IMAD.X R13, RZ, RZ, RZ, P0 ;  /* 0x000000ffff0d7224 */ /* 0x000fe200000e06ff */
[----:B------:R-:W-:Y:S01]  /*0e60*/  IADD3 RZ, P0, R9, R10, RZ ;  /* 0x0000000a09ff7210 */ /* 0x000fe20007f1e0ff */
[----:B------:R-:W-:-:S04]  /*0e70*/  IMAD.MOV.U32 R12, RZ, RZ, R11 ;  /* 0x000000ffff0c7224 */ /* 0x000fc800078e000b */
[----:B------:R-:W-:-:S08]  /*0e80*/  IMAD.WIDE.U32.X R8, R15, R21, R12, P0 ;  /* 0x000000150f087225 */ /* 0x000fd000000e040c */
.L_x_12:
[-CC-:B------:R-:W-:Y:S01]  /*0e90*/  SHF.R.U64 R31, R8, R2.reuse, R9.reuse ;  /* 0x00000002081f7219 */ /* 0x180fe20000001209 */
[----:B0-----:R-:W0:Y:S01]  /*0ea0*/  LDC R12, c[0x0][0x618] ;  /* 0x00018600ff0c7b82 */ /* 0x001e220000000800 */
[----:B------:R-:W-:Y:S01]  /*0eb0*/  SHF.R.U32.HI R7, RZ, R2, R9 ;  /* 0x00000002ff077219 */ /* 0x000fe20000011609 */
[----:B------:R-:W-:Y:S01]  /*0ec0*/  ULDC UR4, c[0x0][0x150] ;  /* 0x0000540000047ab9 */ /* 0x000fe20000000800 */
[----:B------:R-:W-:Y:S01]  /*0ed0*/  IADD3 R11, P0, RZ, -R31, RZ ;  /* 0x8000001fff0b7210 */ /* 0x000fe20007f1e0ff */
[----:B------:R-:W-:Y:S01]  /*0ee0*/  IMAD.MOV.U32 R19, RZ, RZ, R17 ;  /* 0x000000ffff137224 */ /* 0x000fe200078e0011 */
[----:B------:R-:W-:-:S03]  /*0ef0*/  I2FP.F32.U32 R2, R6 ;  /* 0x0000000600027245 */ /* 0x000fc60000201000 */
[----:B------:R-:W1:Y:S01]  /*0f00*/  LDC.64 R26, c[0x0][0x640] ;  /* 0x00019000ff1a7b82 */ /* 0x000e620000000a00 */
[----:B------:R-:W-:Y:S02]  /*0f10*/  IMAD.X R13, RZ, RZ, ~R7, P0 ;  /* 0x000000ffff0d7224 */ /* 0x000fe400000e0e07 */
[----:B------:R-:W-:Y:S01]  /*0f20*/  FMUL R2, R2, UR4 ;  /* 0x0000000402027c20 */ /* 0x000fe20008400000 */
[----:B------:R-:W-:Y:S01]  /*0f30*/  IMAD.WIDE.U32 R8, R11, R24, R18 ;  /* 0x000000180b087225 */ /* 0x000fe200078e0012 */
[----:B------:R-:W-:-:S03]  /*0f40*/  ULDC UR4, c[0x0][0x154] ;  /* 0x0000550000047ab9 */ /* 0x000fc60000000800 */
[----:B------:R-:W-:Y:S01]  /*0f50*/  IMAD R10, R13, R24, RZ ;  /* 0x000000180d0a7224 */ /* 0x000fe200078e02ff */
[----:B------:R-:W2:Y:S01]  /*0f60*/  LDC R7, c[0x0][0x144] ;  /* 0x00005100ff077b82 */ /* 0x000ea20000000800 */
[----:B------:R-:W3:Y:S02]  /*0f70*/  F2I.U32.TRUNC.NTZ R2, R2 ;  /* 0x0000000200027305 */ /* 0x000ee4000020f000 */
[----:B------:R-:W-:-:S04]  /*0f80*/  IMAD R11, R11, R25, R10 ;  /* 0x000000190b0b7224 */ /* 0x000fc800078e020a */
[----:B------:R-:W-:Y:S01]  /*0f90*/  IMAD.IADD R9, R9, 0x1, R11 ;  /* 0x0000000109097824 */ /* 0x000fe200078e020b */
[----:B------:R-:W4:Y:S01]  /*0fa0*/  LDC R22, c[0x0][0x608] ;  /* 0x00018200ff167b82 */ /* 0x000f220000000800 */
[----:B------:R-:W-:-:S03]  /*0fb0*/  IMAD.MOV.U32 R11, RZ, RZ, -0x1 ;  /* 0xffffffffff0b7424 */ /* 0x000fc600078e00ff */
[--C-:B0-----:R-:W-:Y:S02]  /*0fc0*/  SHF.R.U64 R20, R8, R12, R9.reuse ;  /* 0x0000000c08147219 */ /* 0x101fe40000001209 */
[----:B------:R-:W-:Y:S02]  /*0fd0*/  I2FP.F32.U32 R8, R14 ;  /* 0x0000000e00087245 */ /* 0x000fe40000201000 */
[----:B------:R-:W0:Y:S01]  /*0fe0*/  LDC R24, c[0x0][0x658] ;  /* 0x00019600ff187b82 */ /* 0x000e220000000800 */
[----:B-1----:R-:W-:Y:S01]  /*0ff0*/  ISETP.NE.U32.AND P0, PT, R26, RZ, PT ;  /* 0x000000ff1a00720c */ /* 0x002fe20003f05070 */
[----:B---3--:R-:W-:Y:S02]  /*1000*/  IMAD.MOV R10, RZ, RZ, -R2 ;  /* 0x000000ffff0a7224 */ /* 0x008fe400078e0a02 */
[----:B------:R-:W-:Y:S01]  /*1010*/  FMUL R8, R8, UR4 ;  /* 0x0000000408087c20 */ /* 0x000fe20008400000 */
[----:B------:R-:W-:Y:S02]  /*1020*/  SHF.R.U32.HI R9, RZ, R12, R9 ;  /* 0x0000000cff097219 */ /* 0x000fe40000011609 */
[----:B------:R-:W-:Y:S01]  /*1030*/  ISETP.NE.AND.EX P0, PT, R27, RZ, PT, P0 ;  /* 0x000000ff1b00720c */ /* 0x000fe20003f05300 */
[----:B------:R1:W3:Y:S01]  /*1040*/  F2I.U32.TRUNC.NTZ R15, R8 ;  /* 0x00000008000f7305 */ /* 0x0002e2000020f000 */
[----:B------:R-:W1:Y:S01]  /*1050*/  LDC R19, c[0x0][0x148] ;  /* 0x00005200ff137b82 */ /* 0x000e620000000800 */
[----:B--2---:R-:W-:-:S07]  /*1060*/  IMAD R2, R7, R10, R6 ;  /* 0x0000000a07027224 */ /* 0x004fce00078e0206 */
[----:B------:R-:W2:Y:S01]  /*1070*/  LDC R25, c[0x0][0x600] ;  /* 0x00018000ff197b82 */ /* 0x000ea20000000800 */
[-CC-:B----4-:R-:W-:Y:S02]  /*1080*/  SHF.R.U64 R32, R20, R22.reuse, R9.reuse ;  /* 0x0000001614207219 */ /* 0x190fe40000001209 */
[----:B------:R-:W-:Y:S01]  /*1090*/  SHF.R.U32.HI R7, RZ, R22, R9 ;  /* 0x00000016ff077219 */ /* 0x000fe20000011609 */
[----:B------:R-:W-:-:S04]  /*10a0*/  IMAD.MOV.U32 R9, RZ, RZ, 0x1 ;  /* 0x00000001ff097424 */ /* 0x000fc800078e00ff */
[----:B------:R-:W4:Y:S01]  /*10b0*/  LDC R28, c[0x0][0x648] ;  /* 0x00019200ff1c7b82 */ /* 0x000f220000000800 */
[-C--:B0-----:R-:W-:Y:S02]  /*10c0*/  SHF.L.U32 R6, R11, R24.reuse, RZ ;  /* 0x000000180b067219 */ /* 0x081fe400000006ff */
[--C-:B------:R-:W-:Y:S02]  /*10d0*/  SHF.R.U64 R22, R32, R24, R7.reuse ;  /* 0x0000001820167219 */ /* 0x100fe40000001207 */
[----:B------:R-:W-:Y:S02]  /*10e0*/  LOP3.LUT R13, RZ, R6, RZ, 0x33, !PT ;  /* 0x00000006ff0d7212 */ /* 0x000fe400078e33ff */
[-C--:B------:R-:W-:Y:S01]  /*10f0*/  SHF.R.U32.HI R7, RZ, R24.reuse, R7 ;  /* 0x00000018ff077219 */ /* 0x080fe20000011607 */
[----:B------:R-:W0:Y:S01]  /*1100*/  LDC R29, c[0x0][0x638] ;  /* 0x00018e00ff1d7b82 */ /* 0x000e220000000800 */
[----:B------:R-:W-:Y:S01]  /*1110*/  SHF.L.U32 R12, R9, R24, RZ ;  /* 0x00000018090c7219 */ /* 0x000fe200000006ff */
[----:B------:R-:W-:-:S06]  /*1120*/  IMAD.MOV.U32 R6, RZ, RZ, R22 ;  /* 0x000000ffff067224 */ /* 0x000fcc00078e0016 */
[----:B------:R-:W0:Y:S01]  /*1130*/  LDC R30, c[0x0][0x610] ;  /* 0x00018400ff1e7b82 */ /* 0x000e220000000800 */
[----:B-1-3--:R-:W-:Y:S05]  /*1140*/  @!P0 BRA `(.L_x_13) ;  /* 0x0000000000288947 */ /* 0x00afea0003800000 */
[----:B------:R-:W1:Y:S02]  /*1150*/  LDC R11, c[0x0][0x64c] ;  /* 0x00019300ff0b7b82 */ /* 0x000e640000000800 */
[----:B-1----:R-:W-:-:S05]  /*1160*/  IADD3 R11, P0, R22, R11, RZ ;  /* 0x0000000b160b7210 */ /* 0x002fca0007f1e0ff */
        /* <DEDUP_REMOVED lines=8> */
.L_x_13:
[----:B----4-:R-:W-:Y:S01]  /*11f0*/  SHF.R.U64 R6, R6, R28, R7 ;  /* 0x0000001c06067219 */ /* 0x010fe20000001207 */
[----:B--2---:R-:W-:Y:S01]  /*1200*/  VIADD R7, R25, 0xffffffff ;  /* 0xffffffff19077836 */ /* 0x004fe20000000000 */
[----:B------:R-:W-:Y:S01]  /*1210*/  LOP3.LUT R13, R32, R13, RZ, 0xc0, !PT ;  /* 0x0000000d200d7212 */ /* 0x000fe200078ec0ff */
[----:B------:R-:W-:Y:S02]  /*1220*/  IMAD.MOV R15, RZ, RZ, -R15 ;  /* 0x000000ffff0f7224 */ /* 0x000fe400078e0a0f */
[----:B------:R-:W-:Y:S01]  /*1230*/  IMAD.MOV R8, RZ, RZ, -R6 ;  /* 0x000000ffff087224 */ /* 0x000fe200078e0a06 */
[----:B------:R-:W-:Y:S01]  /*1240*/  LOP3.LUT R7, R20, R7, RZ, 0xc0, !PT ;  /* 0x0000000714077212 */ /* 0x000fe200078ec0ff */
[----:B------:R-:W-:Y:S02]  /*1250*/  IMAD R13, R12, R6, R13 ;  /* 0x000000060c0d7224 */ /* 0x000fe400078e020d */
[----:B------:R-:W-:Y:S02]  /*1260*/  @P1 IMAD R2, R19, R15, R14 ;  /* 0x0000000f13021224 */ /* 0x000fe400078e020e */
[----:B0-----:R-:W-:-:S02]  /*1270*/  IMAD R6, R8, R29, R22 ;  /* 0x0000001d08067224 */ /* 0x001fc400078e0216 */
[----:B------:R-:W-:Y:S02]  /*1280*/  IMAD R2, R13, R30, R2 ;  /* 0x0000001e0d027224 */ /* 0x000fe400078e0202 */
[----:B------:R-:W-:Y:S02]  /*1290*/  IMAD R19, R6, R25, R7 ;  /* 0x0000001906137224 */ /* 0x000fe400078e0207 */
[----:B------:R-:W-:-:S03]  /*12a0*/  IMAD.MOV.U32 R8, RZ, RZ, 0x1 ;  /* 0x00000001ff087424 */ /* 0x000fc600078e00ff */
[----:B------:R-:W-:Y:S02]  /*12b0*/  SEL R22, R19, R2, !P1 ;  /* 0x0000000213167207 */ /* 0x000fe40004800000 */
[----:B------:R-:W-:Y:S01]  /*12c0*/  SEL R19, R2, R19, !P1 ;  /* 0x0000001302137207 */ /* 0x000fe20004800000 */
[----:B------:R-:W-:-:S07]  /*12d0*/  IMAD.MOV.U32 R2, RZ, RZ, R31 ;  /* 0x000000ffff027224 */ /* 0x000fce00078e001f */
.L_x_11:
[----:B------:R-:W-:Y:S05]  /*12e0*/  @!P2 BRA `(.L_x_14) ;  /* 0x000000380018a947 */ /* 0x000fea0003800000 */
[----:B------:R-:W-:-:S13]  /*12f0*/  ISETP.GT.U32.AND P0, PT, R33, 0x1, PT ;  /* 0x000000012100780c */ /* 0x000fda0003f04070 */
[----:B------:R-:W-:Y:S05]  /*1300*/  @P0 EXIT ;  /* 0x000000000000094d */ /* 0x000fea0003800000 */
.L_x_15:
[----:B------:R-:W-:-:S08]  /*1310*/  NOP ;  /* 0x0000000000007918 */ /* 0x000fd00000000000 */
[----:B------:R-:W1:Y:S02]  /*1320*/  USETMAXREG.TRY_ALLOC.CTAPOOL UP0, 0xe8 ;  /* 0x000000e8000079c8 */ /* 0x000e640008000600 */
[----:B-1----:R-:W-:-:S13]  /*1330*/  PLOP3.LUT P0, PT, PT, PT, UP0, 0x80, 0x0 ;  /* 0x000000000000781c */ /* 0x002fda0003f0f008 */
[----:B------:R-:W-:Y:S05]  /*1340*/  @!P0 BRA `(.L_x_15) ;  /* 0xfffffffc00f08947 */ /* 0x000fea000383ffff */
[----:B------:R-:W-:-:S13]  /*1350*/  LOP3.LUT P0, RZ, R8, 0xff, RZ, 0xc0, !PT ;  /* 0x000000ff08ff7812 */ /* 0x000fda000780c0ff */
[----:B------:R-:W-:Y:S05]  /*1360*/  @!P0 EXIT ;  /* 0x000000000000894d */ /* 0x000fea0003800000 */
[----:B------:R-:W1:Y:S01]  /*1370*/  S2UR UR4, SR_CgaCtaId ;  /* 0x00000000000479c3 */ /* 0x000e620000008800 */
[----:B------:R-:W-:Y:S01]  /*1380*/  VIADD R6, R5, 0xffffffff ;  /* 0xffffffff05067836 */ /* 0x000fe20000000000 */
[----:B------:R-:W-:Y:S01]  /*1390*/  SHF.R.S32.HI R0, RZ, 0x1f, R3 ;  /* 0x0000001fff007819 */ /* 0x000fe20000011403 */
[----:B------:R-:W-:Y:S01]  /*13a0*/  UMOV UR41, 0x400 ;  /* 0x0000040000297882 */ /* 0x000fe20000000000 */
[----:B------:R-:W-:Y:S01]  /*13b0*/  UISETP.LT.AND UP0, UPT, UR40, 0x1, UPT ;  /* 0x000000012800788c */ /* 0x000fe2000bf01270 */
[----:B------:R-:W-:Y:S01]  /*13c0*/  LOP3.LUT R70, R16, 0x1, RZ, 0xfc, !PT ;  /* 0x0000000110467812 */ /* 0x000fe200078efcff */
[----:B------:R-:W-:Y:S01]  /*13d0*/  ULDC UR6, c[0x0][0x284] ;  /* 0x0000a10000067ab9 */ /* 0x000fe20000000800 */
[----:B------:R-:W-:Y:S01]  /*13e0*/  R2UR UR42, R6 ;  /* 0x00000000062a72ca */ /* 0x000fe200000e0000 */
[----:B------:R-:W-:Y:S01]  /*13f0*/  USEL UR43, UR40, 0x1, UP0 ;  /* 0x00000001282b7887 */ /* 0x000fe20008000000 */
[CC--:B------:R-:W-:Y:S01]  /*1400*/  LEA.HI R4, R0.reuse, R3.reuse, RZ, 0x2 ;  /* 0x0000000300047211 */ /* 0x0c0fe200078f10ff */
[----:B------:R-:W-:Y:S01]  /*1410*/  USHF.L.U32 UR46, UR40, 0x1, URZ ;  /* 0x00000001282e7899 */ /* 0x000fe2000800063f */
[----:B------:R-:W-:Y:S01]  /*1420*/  LEA.HI R0, R0, R3, RZ, 0x5 ;  /* 0x0000000300007211 */ /* 0x000fe200078f28ff */
[----:B------:R-:W-:Y:S01]  /*1430*/  UIADD3 UR43, -UR43, UR40, URZ ;  /* 0x000000282b2b7290 */ /* 0x000fe2000fffe13f */
[----:B------:R-:W-:-:S02]  /*1440*/  SHF.R.S32.HI R58, RZ, 0x2, R4 ;  /* 0x00000002ff3a7819 */ /* 0x000fc40000011404 */
[----:B------:R-:W-:Y:S02]  /*1450*/  SHF.R.S32.HI R5, RZ, 0x1f, R4 ;  /* 0x0000001fff057819 */ /* 0x000fe40000011404 */
[----:B------:R-:W-:Y:S02]  /*1460*/  LOP3.LUT R60, R4, 0xfffffffc, RZ, 0xc0, !PT ;  /* 0xfffffffc043c7812 */ /* 0x000fe400078ec0ff */
[----:B------:R-:W-:Y:S01]  /*1470*/  LEA.HI R5, R5, R58, RZ, 0x3 ;  /* 0x0000003a05057211 */ /* 0x000fe200078f18ff */
[----:B------:R-:W-:Y:S01]  /*1480*/  USHF.L.U32 UR42, UR42, 0x3, URZ ;  /* 0x000000032a2a7899 */ /* 0x000fe2000800063f */
[----:B------:R-:W-:Y:S01]  /*1490*/  ISETP.NE.AND P0, PT, R6, RZ, PT ;  /* 0x000000ff0600720c */ /* 0x000fe20003f05270 */
[----:B------:R-:W-:Y:S01]  /*14a0*/  IMAD.IADD R60, R3, 0x1, -R60 ;  /* 0x00000001033c7824 */ /* 0x000fe200078e0a3c */
[----:B------:R-:W-:Y:S01]  /*14b0*/  LOP3.LUT R5, R5, 0xfffffff8, RZ, 0xc0, !PT ;  /* 0xfffffff805057812 */ /* 0x000fe200078ec0ff */
[----:B-1----:R-:W-:Y:S01]  /*14c0*/  ULEA UR41, UR4, UR41, 0x18 ;  /* 0x0000002904297291 */ /* 0x002fe2000f8ec03f */
[----:B------:R-:W-:Y:S01]  /*14d0*/  SEL R71, RZ, 0x1, P0 ;  /* 0x00000001ff477807 */ /* 0x000fe20000000000 */
[----:B------:R-:W-:-:S02]  /*14e0*/  IMAD.U32 R62, RZ, RZ, UR42 ;  /* 0x0000002aff3e7e24 */ /* 0x000fc4000f8e00ff */
[----:B------:R-:W-:Y:S01]  /*14f0*/  UIADD3 UR47, UR41, 0xf0, URZ ;  /* 0x000000f0292f7890 */ /* 0x000fe2000fffe03f */
[----:B------:R-:W-:Y:S01]  /*1500*/  IMAD.IADD R58, R58, 0x1, -R5 ;  /* 0x000000013a3a7824 */ /* 0x000fe200078e0a05 */
[----:B------:R-:W-:Y:S01]  /*1510*/  UIADD3 UR4, UR41, 0x200, URZ ;  /* 0x0000020029047890 */ /* 0x000fe2000fffe03f */
[----:B------:R-:W-:Y:S01]  /*1520*/  SHF.R.S32.HI R5, RZ, 0x5, R0 ;  /* 0x00000005ff057819 */ /* 0x000fe20000011400 */
[----:B------:R-:W-:Y:S01]  /*1530*/  UIADD3 UR5, UR41, 0x1c200, URZ ;  /* 0x0001c20029057890 */ /* 0x000fe2000fffe03f */
[C---:B------:R-:W-:Y:S01]  /*1540*/  LOP3.LUT R64, R62.reuse, 0x8, RZ, 0xc0, !PT ;  /* 0x000000083e407812 */ /* 0x040fe200078ec0ff */
[----:B------:R-:W-:Y:S01]  /*1550*/  USHF.R.U32.HI UR4, URZ, 0x4, UR4 ;  /* 0x000000043f047899 */ /* 0x000fe20008011604 */
[--C-:B------:R-:W-:Y:S01]  /*1560*/  SHF.R.S32.HI R59, RZ, 0x1f, R58.reuse ;  /* 0x0000001fff3b7819 */ /* 0x100fe2000001143a */
[----:B------:R-:W-:Y:S01]  /*1570*/  USHF.R.U32.HI UR5, URZ, 0x4, UR5 ;  /* 0x000000043f057899 */ /* 0x000fe20008011605 */
[C-C-:B------:R-:W-:Y:S01]  /*1580*/  IMAD R65, R5.reuse, -0x10, -R58.reuse ;  /* 0xfffffff005417824 */ /* 0x140fe200078e0a3a */
[----:B------:R-:W-:Y:S01]  /*1590*/  ULOP3.LUT UR4, UR4, 0x3fff, URZ, 0xc0, !UPT ;  /* 0x00003fff04047892 */ /* 0x000fe2000f8ec03f */
[----:B------:R-:W-:Y:S01]  /*15a0*/  IMAD.U32 R61, RZ, RZ, UR47 ;  /* 0x0000002fff3d7e24 */ /* 0x000fe2000f8e00ff */
[----:B------:R-:W-:Y:S01]  /*15b0*/  ULOP3.LUT UR5, UR5, 0x3fff, URZ, 0xc0, !UPT ;  /* 0x00003fff05057892 */ /* 0x000fe2000f8ec03f */
[----:B------:R-:W-:Y:S01]  /*15c0*/  IMAD.WIDE R58, R5, 0x10, R58 ;  /* 0x00000010053a7825 */ /* 0x000fe200078e023a */
[----:B------:R-:W-:Y:S01]  /*15d0*/  LOP3.LUT R62, R62, 0x8, RZ, 0xc, !PT ;  /* 0x000000083e3e7812 */ /* 0x000fe200078e0cff */
[----:B------:R-:W-:Y:S01]  /*15e0*/  ULOP3.LUT UR44, UR4, 0x10000, URZ, 0xfc, !UPT ;  /* 0x00010000042c7892 */ /* 0x000fe2000f8efc3f */
[----:B------:R-:W-:Y:S01]  /*15f0*/  LOP3.LUT R64, R64, 0x18, RZ, 0x3c, !PT ;  /* 0x0000001840407812 */ /* 0x000fe200078e3cff */
[----:B------:R-:W-:Y:S01]  /*1600*/  VIADD R63, R61, UR42 ;  /* 0x0000002a3d3f7c36 */ /* 0x000fe20008000000 */
[----:B------:R-:W-:Y:S01]  /*1610*/  ULOP3.LUT UR45, UR5, 0x10000, URZ, 0xfc, !UPT ;  /* 0x00010000052d7892 */ /* 0x000fe2000f8efc3f */
[----:B------:R-:W-:-:S11]  /*1620*/  VIADD R65, R65, UR6 ;  /* 0x0000000641417c36 */ /* 0x000fd60008000000 */
.L_x_99:
[----:B------:R-:W-:Y:S01]  /*1630*/  SHF.L.U32 R0, R71, 0x1f, RZ ;  /* 0x0000001f47007819 */ /* 0x000fe200000006ff */
[----:B------:R-:W-:Y:S02]  /*1640*/  ULDC UR4, c[0x0][0x28c] ;  /* 0x0000a30000047ab9 */ /* 0x000fe40000000800 */
[----:B------:R-:W-:Y:S01]  /*1650*/  ISETP.LT.AND P1, PT, RZ, UR4, PT ;  /* 0x00000004ff007c0c */ /* 0x000fe2000bf21270 */
[----:B-1----:R-:W1:Y:S02]  /*1660*/  SYNCS.PHASECHK.TRANS64.TRYWAIT P0, [R61+UR42], R0 ;  /* 0x000000003d0075a7 */ /* 0x002e64000800016a */
[----:B-1-34-:R-:W-:Y:S10]  /*1670*/  @!P0 BRA `(.L_x_16) ;  /* 0x0000004800908947 */ /* 0x01aff40003800000 */
.L_x_131:
[----:B------:R-:W-:Y:S05]  /*1680*/  @P1 BRA `(.L_x_17) ;  /* 0x0000000000401947 */ /* 0x000fea0003800000 */
[----:B-1----:R-:W-:Y:S01]  /*1690*/  MOV R0, 0x0 ;  /* 0x0000000000007802 */ /* 0x002fe20000000f00 */
[----:B------:R-:W-:Y:S01]  /*16a0*/  ULDC.64 UR4, c[0x4][0x68] ;  /* 0x01001a0000047ab9 */ /* 0x000fe20000000a00 */
[----:B------:R-:W-:Y:S01]  /*16b0*/  ULDC.64 UR6, c[0x4][0x8] ;  /* 0x0100020000067ab9 */ /* 0x000fe20000000a00 */
[----:B------:R-:W-:Y:S01]  /*16c0*/  IMAD.U32 R4, RZ, RZ, UR4 ;  /* 0x00000004ff047e24 */ /* 0x000fe2000f8e00ff */
[----:B------:R1:W2:Y:S01]  /*16d0*/  LDC.64 R14, c[0x4][R0] ;  /* 0x01000000000e7b82 */ /* 0x0002a20000000a00 */
[----:B------:R-:W-:Y:S01]  /*16e0*/  IMAD.U32 R5, RZ, RZ, UR5 ;  /* 0x00000005ff057e24 */ /* 0x000fe2000f8e00ff */
[----:B------:R-:W-:Y:S01]  /*16f0*/  ULDC.64 UR4, c[0x4][0x70] ;  /* 0x01001c0000047ab9 */ /* 0x000fe20000000a00 */
[----:B------:R-:W-:Y:S02]  /*1700*/  IMAD.U32 R10, RZ, RZ, UR6 ;  /* 0x00000006ff0a7e24 */ /* 0x000fe4000f8e00ff */
[----:B------:R-:W-:Y:S02]  /*1710*/  IMAD.U32 R6, RZ, RZ, UR4 ;  /* 0x00000004ff067e24 */ /* 0x000fe4000f8e00ff */
[----:B------:R-:W-:-:S02]  /*1720*/  IMAD.U32 R7, RZ, RZ, UR5 ;  /* 0x00000005ff077e24 */ /* 0x000fc4000f8e00ff */
[----:B------:R-:W-:Y:S02]  /*1730*/  IMAD.U32 R11, RZ, RZ, UR7 ;  /* 0x00000007ff0b7e24 */ /* 0x000fe4000f8e00ff */
[----:B------:R-:W-:Y:S02]  /*1740*/  IMAD.MOV.U32 R8, RZ, RZ, 0x1e1 ;  /* 0x000001e1ff087424 */ /* 0x000fe400078e00ff */
[----:B0-----:R-:W-:Y:S02]  /*1750*/  IMAD.MOV.U32 R12, RZ, RZ, 0x1 ;  /* 0x00000001ff0c7424 */ /* 0x001fe400078e00ff */
[----:B-1----:R-:W-:-:S07]  /*1760*/  IMAD.MOV.U32 R13, RZ, RZ, RZ ;  /* 0x000000ffff0d7224 */ /* 0x002fce00078e00ff */
[----:B------:R-:W-:-:S07]  /*1770*/  LEPC R20, `(.L_x_17) ;  /* 0x000000001014794e */ /* 0x000fce0000000000 */
[----:B--2--5:R-:W-:Y:S05]  /*1780*/  CALL.ABS.NOINC R14 ;  /* 0x000000000e007343 */ /* 0x024fea0003c00000 */
.L_x_17:
[----:B------:R-:W-:-:S13]  /*1790*/  ISETP.NE.AND P0, PT, R70, 0x3, PT ;  /* 0x000000034600780c */ /* 0x000fda0003f05270 */
[----:B------:R-:W-:Y:S05]  /*17a0*/  @!P0 BRA `(.L_x_18) ;  /* 0x0000000000048947 */ /* 0x000fea0003800000 */
[----:B------:R-:W-:Y:S01]  /*17b0*/  BPT.TRAP 0x1 ;  /* 0x000000040000795c */ /* 0x000fe20000300000 */
.L_x_18:
[----:B------:R-:W-:Y:S02]  /*17c0*/  IMAD.U32 R3, RZ, RZ, UR38 ;  /* 0x00000026ff037e24 */ /* 0x000fe4000f8e00ff */
[----:B-1----:R-:W-:-:S03]  /*17d0*/  IMAD.U32 R0, RZ, RZ, UR39 ;  /* 0x00000027ff007e24 */ /* 0x002fc6000f8e00ff */
[----:B------:R-:W-:Y:S02]  /*17e0*/  LEA R3, R3, UR41, 0x3 ;  /* 0x0000002903037c11 */ /* 0x000fe4000f8e18ff */
[----:B------:R-:W-:-:S04]  /*17f0*/  SHF.L.U32 R0, R0, 0x1f, RZ ;  /* 0x0000001f00007819 */ /* 0x000fc800000006ff */
[----:B------:R1:W2:Y:S01]  /*1800*/  SYNCS.PHASECHK.TRANS64.TRYWAIT P1, [R3+URZ], R0 ;  /* 0x00000000030075a7 */ /* 0x0002a2000802017f */
[----:B------:R-:W-:Y:S05]  /*1810*/  @!P0 BRA `(.L_x_19) ;  /* 0x0000000000048947 */ /* 0x000fea0003800000 */
[----:B------:R-:W-:Y:S01]  /*1820*/  BPT.TRAP 0x1 ;  /* 0x000000040000795c */ /* 0x000fe20000300000 */
.L_x_19:
[----:B--2---:R-:W-:Y:S05]  /*1830*/  @P1 BRA `(.L_x_20) ;  /* 0x0000000000081947 */ /* 0x004fea0003800000 */
[----:B------:R-:W2:Y:S02]  /*1840*/  SYNCS.PHASECHK.TRANS64.TRYWAIT P1, [R3+URZ], R0 ;  /* 0x00000000030075a7 */ /* 0x000ea4000802017f */
[----:B--2---:R-:W-:Y:S05]  /*1850*/  @!P1 BRA `(.L_x_21) ;  /* 0x00000048002c9947 */ /* 0x004fea0003800000 */
.L_x_20:
[----:B------:R-:W-:Y:S05]  /*1860*/  WARPSYNC.ALL ;  /* 0x0000000000007948 */ /* 0x000fea0003800000 */
[----:B------:R-:W-:Y:S01]  /*1870*/  ULEA UR8, UR38, UR44, 0x9 ;  /* 0x0000002c26087291 */ /* 0x000fe2000f8e483f */
[----:B------:R-:W-:Y:S01]  /*1880*/  WARPGROUP.ARRIVE ;  /* 0x00000000000079c5 */ /* 0x000fe20000000000 */
[----:B------:R-:W-:Y:S01]  /*1890*/  ULEA UR9, UR38, UR45, 0x9 ;  /* 0x0000002d26097291 */ /* 0x000fe2000f8e483f */
[----:B-12---:R-:W-:Y:S01]  /*18a0*/  IMAD.U32 R0, RZ, RZ, UR43 ;  /* 0x0000002bff007e24 */ /* 0x006fe2000f8e00ff */
[----:B------:R-:W-:Y:S01]  /*18b0*/  UMOV UR5, 0x40000040 ;  /* 0x4000004000057882 */ /* 0x000fe20000000000 */
[----:B------:R-:W-:-:S02]  /*18c0*/  UMOV UR7, 0x40000040 ;  /* 0x4000004000077882 */ /* 0x000fc40000000000 */
[----:B------:R-:W-:Y:S01]  /*18d0*/  UMOV UR4, UR8 ;  /* 0x0000000800047c82 */ /* 0x000fe20008000000 */
[----:B------:R-:W-:Y:S01]  /*18e0*/  ISETP.GE.AND P1, PT, R0, 0x1, PT ;  /* 0x000000010000780c */ /* 0x000fe20003f26270 */
[----:B------:R-:W-:Y:S02]  /*18f0*/  UMOV UR6, UR9 ;  /* 0x0000000900067c82 */ /* 0x000fe40008000000 */
[----:B------:R-:W-:Y:S01]  /*1900*/  HGMMA.64x64x16.F32.BF16 R24, gdesc[UR4], RZ, !UPT, gsb0 ;  /* 0x00e00000041879f0 */ /* 0x000fe2000c0018ff */
[----:B------:R-:W-:Y:S02]  /*1910*/  UIADD3 UR4, UR8, 0x2, URZ ;  /* 0x0000000208047890 */ /* 0x000fe4000fffe03f */
[----:B------:R-:W-:Y:S01]  /*1920*/  UIADD3 UR6, UR9, 0x2, URZ ;  /* 0x0000000209067890 */ /* 0x000fe2000fffe03f */
[----:B------:R-:W-:Y:S01]  /*1930*/  UMOV UR5, 0x40000040 ;  /* 0x4000004000057882 */ /* 0x000fe20000000000 */
[----:B------:R-:W-:Y:S01]  /*1940*/  UMOV UR7, 0x40000040 ;  /* 0x4000004000077882 */ /* 0x000fe20000000000 */
[----:B------:R-:W-:-:S02]  /*1950*/  WARPGROUP.DEPBAR.LE gsb0, 0x0 ;  /* 0x00008000000079c5 */ /* 0x000fc40000010000 */
[----:B------:R-:W-:-:S06]  /*1960*/  WARPGROUP.ARRIVE ;  /* 0x00000000000079c5 */ /* 0x000fcc0000000000 */
[----:B------:R-:W-:Y:S01]  /*1970*/  HGMMA.64x64x16.F32.BF16 R24, gdesc[UR4], R24, gsb0 ;  /* 0x00e00000041879f0 */ /* 0x000fe20008001818 */
[----:B------:R-:W-:Y:S02]  /*1980*/  UIADD3 UR4, UR8, 0x4, URZ ;  /* 0x0000000408047890 */ /* 0x000fe4000fffe03f */
[----:B------:R-:W-:Y:S01]  /*1990*/  UIADD3 UR6, UR9, 0x4, URZ ;  /* 0x0000000409067890 */ /* 0x000fe2000fffe03f */
[----:B------:R-:W-:Y:S01]  /*19a0*/  UMOV UR5, 0x40000040 ;  /* 0x4000004000057882 */ /* 0x000fe20000000000 */
[----:B------:R-:W-:Y:S01]  /*19b0*/  UMOV UR7, 0x40000040 ;  /* 0x4000004000077882 */ /* 0x000fe20000000000 */
[----:B------:R-:W-:Y:S02]  /*19c0*/  WARPGROUP.DEPBAR.LE gsb0, 0x0 ;  /* 0x00008000000079c5 */ /* 0x000fe40000010000 */
        /* <DEDUP_REMOVED lines=8> */
[----:B------:R-:W-:Y:S03]  /*1a50*/  HGMMA.64x64x16.F32.BF16 R24, gdesc[UR4], R24, gsb0 ;  /* 0x00e00000041879f0 */ /* 0x000fe60008001818 */
[----:B------:R-:W-:Y:S02]  /*1a60*/  WARPGROUP.DEPBAR.LE gsb0, 0x0 ;  /* 0x00008000000079c5 */ /* 0x000fe40000010000 */
[----:B------:R-:W-:Y:S05]  /*1a70*/  @!P1 BRA `(.L_x_22) ;  /* 0x0000000400109947 */ /* 0x000fea0003800000 */
[----:B------:R-:W-:Y:S01]  /*1a80*/  UIADD3 UR4, UR38, 0x1, URZ ;  /* 0x0000000126047890 */ /* 0x000fe2000fffe03f */
[----:B------:R-:W-:Y:S01]  /*1a90*/  IMAD.U32 R0, RZ, RZ, UR43 ;  /* 0x0000002bff007e24 */ /* 0x000fe2000f8e00ff */
[----:B------:R-:W-:Y:S02]  /*1aa0*/  UMOV UR9, UR38 ;  /* 0x0000002600097c82 */ /* 0x000fe40008000000 */
[----:B------:R-:W-:-:S04]  /*1ab0*/  UISETP.NE.AND UP0, UPT, UR4, 0xe, UPT ;  /* 0x0000000e0400788c */ /* 0x000fc8000bf05270 */
[----:B------:R-:W-:Y:S02]  /*1ac0*/  USEL UR5, URZ, 0x1, UP0 ;  /* 0x000000013f057887 */ /* 0x000fe40008000000 */
[----:B------:R-:W-:Y:S02]  /*1ad0*/  USEL UR8, UR4, URZ, UP0 ;  /* 0x0000003f04087287 */ /* 0x000fe40008000000 */
[----:B------:R-:W-:-:S06]  /*1ae0*/  ULOP3.LUT UR5, UR39, UR5, URZ, 0x3c, !UPT ;  /* 0x0000000527057292 */ /* 0x000fcc000f8e3c3f */
[----:B------:R-:W-:-:S07]  /*1af0*/  IMAD.U32 R5, RZ, RZ, UR5 ;  /* 0x00000005ff057e24 */ /* 0x000fce000f8e00ff */
.L_x_29:
[----:B-12---:R-:W-:Y:S05]  /*1b00*/  @!P0 BRA `(.L_x_23) ;  /* 0x0000000000048947 */ /* 0x006fea0003800000 */
[----:B------:R-:W-:Y:S01]  /*1b10*/  BPT.TRAP 0x1 ;  /* 0x000000040000795c */ /* 0x000fe20000300000 */
.L_x_23:
[----:B------:R-:W-:Y:S01]  /*1b20*/  ULEA UR4, UR8, UR41, 0x3 ;  /* 0x0000002908047291 */ /* 0x000fe2000f8e183f */
[----:B------:R-:W-:-:S08]  /*1b30*/  SHF.L.U32 R3, R5, 0x1f, RZ ;  /* 0x0000001f05037819 */ /* 0x000fd000000006ff */
[----:B------:R1:W2:Y:S01]  /*1b40*/  SYNCS.PHASECHK.TRANS64.TRYWAIT P1, [UR4], R3 ;  /* 0x00000003ff0075a7 */ /* 0x0002a20008020144 */
[----:B------:R-:W-:Y:S05]  /*1b50*/  @!P0 BRA `(.L_x_24) ;  /* 0x0000000000048947 */ /* 0x000fea0003800000 */
[----:B------:R-:W-:Y:S01]  /*1b60*/  BPT.TRAP 0x1 ;  /* 0x000000040000795c */ /* 0x000fe20000300000 */
.L_x_24:
[----:B--2---:R-:W-:Y:S05]  /*1b70*/  @P1 BRA `(.L_x_25) ;  /* 0x0000000000081947 */ /* 0x004fea0003800000 */
[----:B------:R-:W2:Y:S02]  /*1b80*/  SYNCS.PHASECHK.TRANS64.TRYWAIT P1, [UR4], R3 ;  /* 0x00000003ff0075a7 */ /* 0x000ea40008020144 */
[----:B--2---:R-:W-:Y:S05]  /*1b90*/  @!P1 BRA `(.L_x_26) ;  /* 0x0000004400709947 */ /* 0x004fea0003800000 */
.L_x_25:
[----:B------:R-:W-:Y:S01]  /*1ba0*/  ULEA UR10, UR8, UR44, 0x9 ;  /* 0x0000002c080a7291 */ /* 0x000fe2000f8e483f */
[----:B------:R-:W-:Y:S01]  /*1bb0*/  WARPGROUP.ARRIVE ;  /* 0x00000000000079c5 */ /* 0x000fe20000000000 */
[----:B------:R-:W-:Y:S01]  /*1bc0*/  ULEA UR11, UR8, UR45, 0x9 ;  /* 0x0000002d080b7291 */ /* 0x000fe2000f8e483f */
[----:B------:R-:W-:Y:S01]  /*1bd0*/  UMOV UR5, 0x40000040 ;  /* 0x4000004000057882 */ /* 0x000fe20000000000 */
[----:B------:R-:W-:-:S03]  /*1be0*/  UMOV UR7, 0x40000040 ;  /* 0x4000004000077882 */ /* 0x000fc60000000000 */
[----:B------:R-:W-:Y:S02]  /*1bf0*/  UMOV UR4, UR10 ;  /* 0x0000000a00047c82 */ /* 0x000fe40008000000 */
[----:B------:R-:W-:Y:S02]  /*1c00*/  UMOV UR6, UR11 ;  /* 0x0000000b00067c82 */ /* 0x000fe40008000000 */
[----:B------:R-:W-:Y:S01]  /*1c10*/  HGMMA.64x64x16.F32.BF16 R24, gdesc[UR4], R24, gsb0 ;  /* 0x00e00000041879f0 */ /* 0x000fe20008001818 */
        /* <DEDUP_REMOVED lines=23> */
[----:B------:R-:W-:Y:S01]  /*1d90*/  BPT.TRAP 0x1 ;  /* 0x000000040000795c */ /* 0x000fe20000300000 */
.L_x_27:
[----:B------:R-:W-:Y:S01]  /*1da0*/  ULEA UR4, UR9, UR41, 0x3 ;  /* 0x0000002909047291 */ /* 0x000fe2000f8e183f */
[----:B------:R-:W-:-:S03]  /*1db0*/  ISETP.GT.U32.AND P1, PT, R16, 0x1, PT ;  /* 0x000000011000780c */ /* 0x000fc60003f24070 */
[----:B------:R-:W-:-:S04]  /*1dc0*/  UIADD3 UR4, UR4, 0x70, URZ ;  /* 0x0000007004047890 */ /* 0x000fc8000fffe03f */
[----:B------:R-:W-:-:S09]  /*1dd0*/  UPRMT UR4, URZ, 0x654, UR4 ;  /* 0x000006543f047896 */ /* 0x000fd20008000004 */
[----:B------:R-:W-:Y:S01]  /*1de0*/  SYNCS.ARRIVE.TRANS64.RED.A1T0 RZ, [UR4], RZ ;  /* 0x000000ffffff79a7 */ /* 0x000fe20008100404 */
[----:B------:R-:W-:Y:S05]  /*1df0*/  @P1 BRA `(.L_x_28) ;  /* 0x0000000000041947 */ /* 0x000fea0003800000 */
[----:B------:R-:W-:Y:S01]  /*1e00*/  BPT.TRAP 0x1 ;  /* 0x000000040000795c */ /* 0x000fe20000300000 */
.L_x_28:
[----:B------:R-:W-:Y:S01]  /*1e10*/  UIADD3 UR8, UR8, 0x1, URZ ;  /* 0x0000000108087890 */ /* 0x000fe2000fffe03f */
[C---:B------:R-:W-:Y:S01]  /*1e20*/  ISETP.GT.AND P1, PT, R0.reuse, 0x1, PT ;  /* 0x000000010000780c */ /* 0x040fe20003f24270 */
[----:B------:R-:W-:Y:S01]  /*1e30*/  UIADD3 UR9, UR9, 0x1, URZ ;  /* 0x0000000109097890 */ /* 0x000fe2000fffe03f */
[----:B------:R-:W-:Y:S01]  /*1e40*/  VIADD R0, R0, 0xffffffff ;  /* 0xffffffff00007836 */ /* 0x000fe20000000000 */
[----:B------:R-:W-:Y:S02]  /*1e50*/  UISETP.NE.AND UP0, UPT, UR8, 0xe, UPT ;  /* 0x0000000e0800788c */ /* 0x000fe4000bf05270 */
[----:B------:R-:W-:Y:S02]  /*1e60*/  UISETP.NE.AND UP1, UPT, UR9, 0xe, UPT ;  /* 0x0000000e0900788c */ /* 0x000fe4000bf25270 */
[----:B------:R-:W-:Y:S02]  /*1e70*/  USEL UR4, URZ, 0x1, UP0 ;  /* 0x000000013f047887 */ /* 0x000fe40008000000 */
[----:B------:R-:W-:-:S02]  /*1e80*/  USEL UR8, UR8, URZ, UP0 ;  /* 0x0000003f08087287 */ /* 0x000fc40008000000 */
[----:B------:R-:W-:Y:S02]  /*1e90*/  USEL UR9, UR9, URZ, UP1 ;  /* 0x0000003f09097287 */ /* 0x000fe40008800000 */
[----:B------:R-:W-:Y:S01]  /*1ea0*/  LOP3.LUT R5, R5, UR4, RZ, 0x3c, !PT ;  /* 0x0000000405057c12 */ /* 0x000fe2000f8e3cff */
[----:B------:R-:W-:Y:S09]  /*1eb0*/  @P1 BRA `(.L_x_29) ;  /* 0xfffffffc00101947 */ /* 0x000ff2000383ffff */
.L_x_22:
[----:B------:R-:W3:Y:S01]  /*1ec0*/  LDC R0, c[0x0][0x28c] ;  /* 0x0000a300ff007b82 */ /* 0x000ee20000000800 */
[----:B------:R4:W-:Y:S01]  /*1ed0*/  SYNCS.ARRIVE.TRANS64.A1T0 RZ, [R62+UR47], RZ ;  /* 0x000000ff3eff79a7 */ /* 0x0009e2000810002f */
[----:B---3--:R-:W-:-:S13]  /*1ee0*/  ISETP.GE.AND P1, PT, R0, 0x1, PT ;  /* 0x000000010000780c */ /* 0x008fda0003f26270 */
[----:B----4-:R-:W-:Y:S05]  /*1ef0*/  @!P1 BRA `(.L_x_30) ;  /* 0x0000000000389947 */ /* 0x010fea0003800000 */
[----:B------:R-:W-:Y:S05]  /*1f00*/  @!P0 BRA `(.L_x_31) ;  /* 0x0000000000048947 */ /* 0x000fea0003800000 */
[----:B------:R-:W-:Y:S01]  /*1f10*/  BPT.TRAP 0x1 ;  /* 0x000000040000795c */ /* 0x000fe20000300000 */
.L_x_31:
[----:B------:R-:W-:Y:S01]  /*1f20*/  UIADD3 UR6, UR43, UR38, URZ ;  /* 0x000000262b067290 */ /* 0x000fe2000fffe03f */
[----:B------:R-:W-:-:S03]  /*1f30*/  ISETP.GT.U32.AND P0, PT, R16, 0x1, PT ;  /* 0x000000011000780c */ /* 0x000fc60003f04070 */
[----:B------:R-:W-:-:S04]  /*1f40*/  USHF.R.U32.HI UR4, URZ, 0x1, UR6 ;  /* 0x000000013f047899 */ /* 0x000fc80008011606 */
[----:B------:R-:W-:-:S04]  /*1f50*/  UIMAD.WIDE.U32 UR4, UR4, -0x6db6db6d, URZ ;  /* 0x92492493040478a5 */ /* 0x000fc8000f8e003f */
[----:B------:R-:W-:-:S04]  /*1f60*/  USHF.R.U32.HI UR4, URZ, 0x2, UR5 ;  /* 0x000000023f047899 */ /* 0x000fc80008011605 */
[----:B------:R-:W-:-:S04]  /*1f70*/  UIMAD UR6, UR4, -0xe, UR6 ;  /* 0xfffffff2040678a4 */ /* 0x000fc8000f8e0206 */
[----:B------:R-:W-:-:S04]  /*1f80*/  ULEA UR6, UR6, UR41, 0x3 ;  /* 0x0000002906067291 */ /* 0x000fc8000f8e183f */
[----:B------:R-:W-:-:S04]  /*1f90*/  UIADD3 UR6, UR6, 0x70, URZ ;  /* 0x0000007006067890 */ /* 0x000fc8000fffe03f */
[----:B------:R-:W-:-:S09]  /*1fa0*/  UPRMT UR6, URZ, 0x654, UR6 ;  /* 0x000006543f067896 */ /* 0x000fd20008000006 */
[----:B------:R-:W-:Y:S01]  /*1fb0*/  SYNCS.ARRIVE.TRANS64.RED.A1T0 RZ, [UR6], RZ ;  /* 0x000000ffffff79a7 */ /* 0x000fe20008100406 */
[----:B------:R-:W-:Y:S05]  /*1fc0*/  @P0 BRA `(.L_x_30) ;  /* 0x0000000000040947 */ /* 0x000fea0003800000 */
[----:B------:R-:W-:Y:S01]  /*1fd0*/  BPT.TRAP 0x1 ;  /* 0x000000040000795c */ /* 0x000fe20000300000 */
.L_x_30:
[----:B------:R-:W-:Y:S01]  /*1fe0*/  SHF.L.U32 R0, R71, 0x1f, RZ ;  /* 0x0000001f47007819 */ /* 0x000fe200000006ff */
[----:B------:R-:W-:Y:S01]  /*1ff0*/  UIADD3 UR38, UR46, UR38, URZ ;  /* 0x000000262e267290 */ /* 0x000fe2000fffe03f */
[----:B------:R-:W3:Y:S01]  /*2000*/  LDC R7, c[0x0][0x288] ;  /* 0x0000a200ff077b82 */ /* 0x000ee20000000800 */
[----:B------:R-:W-:Y:S01]  /*2010*/  UISETP.GE.U32.AND UP1, UPT, UR46, 0xe, UPT ;  /* 0x0000000e2e00788c */ /* 0x000fe2000bf26070 */
[----:B------:R-:W-:Y:S01]  /*2020*/  IMAD.SHL.U32 R8, R60, 0x2, RZ ;  /* 0x000000023c087824 */ /* 0x000fe200078e00ff */
[----:B------:R-:W-:Y:S02]  /*2030*/  UISETP.GT.U32.AND UP0, UPT, UR38, 0xd, UPT ;  /* 0x0000000d2600788c */ /* 0x000fe4000bf04070 */
[----:B------:R-:W-:Y:S02]  /*2040*/  USHF.R.U32.HI UR4, URZ, 0x1, UR38 ;  /* 0x000000013f047899 */ /* 0x000fe40008011626 */
[----:B------:R-:W-:Y:S01]  /*2050*/  UISETP.LT.U32.AND UP0, UPT, UR46, 0xe, UP0 ;  /* 0x0000000e2e00788c */ /* 0x000fe20008701070 */
[----:B------:R-:W4:Y:S01]  /*2060*/  SYNCS.PHASECHK.TRANS64.TRYWAIT P0, [R61+UR42+0x10], R0 ;  /* 0x000010003d0075a7 */ /* 0x000f22000800016a */
[----:B------:R-:W-:Y:S01]  /*2070*/  UIMAD.WIDE.U32 UR4, UR4, -0x6db6db6d, URZ ;  /* 0x92492493040478a5 */ /* 0x000fe2000f8e003f */
[----:B------:R-:W-:Y:S01]  /*2080*/  SHF.R.S32.HI R9, RZ, 0x1f, R8 ;  /* 0x0000001fff097819 */ /* 0x000fe20000011408 */
[----:B------:R-:W-:-:S02]  /*2090*/  USEL UR6, URZ, 0x1, !UP0 ;  /* 0x000000013f067887 */ /* 0x000fc4000c000000 */
[----:B------:R-:W-:Y:S02]  /*20a0*/  USHF.R.U32.HI UR4, URZ, 0x2, UR5 ;  /* 0x000000023f047899 */ /* 0x000fe40008011605 */
[----:B------:R-:W-:Y:S02]  /*20b0*/  ULOP3.LUT UR39, UR39, UR6, URZ, 0x3c, !UPT ;  /* 0x0000000627277292 */ /* 0x000fe4000f8e3c3f */
[----:B------:R-:W-:Y:S02]  /*20c0*/  UIMAD UR38, UR4, -0xe, UR38 ;  /* 0xfffffff2042678a4 */ /* 0x000fe4000f8e0226 */
[----:B------:R-:W-:Y:S01]  /*20d0*/  @UP1 ULOP3.LUT UR39, UR39, 0x1, UR4, 0x78, !UPT ;  /* 0x0000000127271892 */ /* 0x000fe2000f8e7804 */
[----:B---34-:R-:W-:Y:S11]  /*20e0*/  @!P0 BRA `(.L_x_32) ;  /* 0x0000004000348947 */ /* 0x018ff60003800000 */
.L_x_132:
[----:B---3--:R-:W-:Y:S01]  /*20f0*/  IMAD.SHL.U32 R0, R19, 0x40, RZ ;  /* 0x0000004013007824 */ /* 0x008fe200078e00ff */
[----:B------:R-:W-:Y:S01]  /*2100*/  ULDC UR6, c[0x0][0x284] ;  /* 0x0000a10000067ab9 */ /* 0x000fe20000000800 */
[----:B------:R-:W-:Y:S01]  /*2110*/  IMAD.SHL.U32 R14, R22, 0x40, RZ ;  /* 0x00000040160e7824 */ /* 0x000fe200078e00ff */
[----:B------:R-:W-:Y:S01]  /*2120*/  SHF.R.S32.HI R11, RZ, 0x1f, R2 ;  /* 0x0000001fff0b7819 */ /* 0x000fe20000011402 */
[----:B------:R-:W-:Y:S01]  /*2130*/  ULDC.64 UR4, c[0x0][0x5d0] ;  /* 0x0001740000047ab9 */ /* 0x000fe20000000a00 */
[----:B------:R-:W-:Y:S01]  /*2140*/  ISETP.GE.AND P0, PT, R0, UR6, PT ;  /* 0x0000000600007c0c */ /* 0x000fe2000bf06270 */
[----:B--2---:R-:W-:Y:S01]  /*2150*/  IMAD.WIDE.U32 R4, R2, UR4, R8 ;  /* 0x0000000402047c25 */ /* 0x004fe2000f8e0008 */
[----:B------:R-:W-:Y:S02]  /*2160*/  SHF.R.S32.HI R15, RZ, 0x1f, R14 ;  /* 0x0000001fff0f7819 */ /* 0x000fe4000001140e */
[C---:B------:R-:W-:Y:S01]  /*2170*/  ISETP.GE.OR P0, PT, R14.reuse, R7, P0 ;  /* 0x000000070e00720c */ /* 0x040fe20000706670 */
[----:B-1----:R-:W-:Y:S01]  /*2180*/  IMAD R3, R11, UR4, RZ ;  /* 0x000000040b037c24 */ /* 0x002fe2000f8e02ff */
[----:B------:R-:W-:-:S03]  /*2190*/  IADD3 R4, P1, R14, R4, RZ ;  /* 0x000000040e047210 */ /* 0x000fc60007f3e0ff */
[----:B------:R-:W-:-:S05]  /*21a0*/  IMAD R3, R2, UR5, R3 ;  /* 0x0000000502037c24 */ /* 0x000fca000f8e0203 */
[----:B------:R-:W-:-:S03]  /*21b0*/  IADD3.X R5, R15, R5, R3, P1, !PT ;  /* 0x000000050f057210 */ /* 0x000fc60000ffe403 */
[----:B------:R-:W-:Y:S05]  /*21c0*/  @P0 BRA `(.L_x_33) ;  /* 0x0000002000b00947 */ /* 0x000fea0003800000 */
[----:B------:R-:W1:Y:S01]  /*21d0*/  LDC.64 R74, c[0x0][0x5c8] ;  /* 0x00017200ff4a7b82 */ /* 0x000e620000000a00 */
[----:B-----5:R-:W-:Y:S01]  /*21e0*/  FSETP.NEU.AND P0, PT, R57, RZ, PT ;  /* 0x000000ff3900720b */ /* 0x020fe20003f0d000 */
[----:B------:R-:W-:Y:S01]  /*21f0*/  IMAD R3, R60, -0x2, R7 ;  /* 0xfffffffe3c037824 */ /* 0x000fe200078e0207 */
[----:B------:R-:W-:Y:S01]  /*2200*/  BSSY B0, `(.L_x_33) ;  /* 0x0000228000007945 */ /* 0x000fe20003800000 */
[----:B------:R-:W-:-:S04]  /*2210*/  IMAD.WIDE R66, R19, 0x40, R58 ;  /* 0x0000004013427825 */ /* 0x000fc800078e023a */
[----:B------:R-:W-:Y:S02]  /*2220*/  IMAD.IADD R3, R3, 0x1, -R14 ;  /* 0x0000000103037824 */ /* 0x000fe400078e0a0e */
[----:B------:R-:W-:-:S03]  /*2230*/  IMAD.IADD R0, R65, 0x1, -R0 ;  /* 0x0000000141007824 */ /* 0x000fc600078e0a00 */
[----:B------:R-:W-:-:S04]  /*2240*/  ISETP.GT.AND P2, PT, R3, RZ, PT ;  /* 0x000000ff0300720c */ /* 0x000fc80003f44270 */
[----:B------:R-:W-:Y:S01]  /*2250*/  ISETP.GT.AND P1, PT, R0, RZ, P2 ;  /* 0x000000ff0000720c */ /* 0x000fe20001724270 */
[-C--:B-1----:R-:W-:Y:S02]  /*2260*/  IMAD R6, R67, R74.reuse, RZ ;  /* 0x0000004a43067224 */ /* 0x082fe400078e02ff */
[----:B------:R-:W-:-:S04]  /*2270*/  IMAD.WIDE.U32 R68, R66, R74, R4 ;  /* 0x0000004a42447225 */ /* 0x000fc800078e0004 */
[----:B------:R-:W-:-:S04]  /*2280*/  IMAD R5, R66, R75, R6 ;  /* 0x0000004b42057224 */ /* 0x000fc800078e0206 */
[----:B------:R-:W-:Y:S01]  /*2290*/  IMAD.IADD R7, R69, 0x1, R5 ;  /* 0x0000000145077824 */ /* 0x000fe200078e0205 */
[----:B------:R-:W-:Y:S06]  /*22a0*/  @!P0 BRA `(.L_x_34) ;  /* 0x0000001400e48947 */ /* 0x000fec0003800000 */
[----:B------:R-:W1:Y:S01]  /*22b0*/  LDC.64 R72, c[0x0][0x5b8] ;  /* 0x00016e00ff487b82 */ /* 0x000e620000000a00 */
[----:B------:R-:W-:-:S07]  /*22c0*/  ULDC.64 UR4, c[0x0][0x5c0] ;  /* 0x0001700000047ab9 */ /* 0x000fce0000000a00 */
[----:B------:R-:W2:Y:S08]  /*22d0*/  LDC.64 R76, c[0x0][0x5b0] ;  /* 0x00016c00ff4c7b82 */ /* 0x000eb00000000a00 */
[----:B------:R-:W0:Y:S01]  /*22e0*/  LDC.64 R78, c[0x0][0x5a8] ;  /* 0x00016a00ff4e7b82 */ /* 0x000e220000000a00 */
[-C--:B-1----:R-:W-:Y:S02]  /*22f0*/  IMAD R6, R11, R72.reuse, RZ ;  /* 0x000000480b067224 */ /* 0x082fe400078e02ff */
[----:B------:R-:W-:-:S04]  /*2300*/  IMAD.WIDE.U32 R4, R2, R72, R8 ;  /* 0x0000004802047225 */ /* 0x000fc800078e0008 */
[----:B------:R-:W-:Y:S01]  /*2310*/  IMAD R69, R2, R73, R6 ;  /* 0x0000004902457224 */ /* 0x000fe200078e0206 */
[----:B------:R-:W-:Y:S01]  /*2320*/  IADD3 R10, P0, R14, R4, RZ ;  /* 0x000000040e0a7210 */ /* 0x000fe20007f1e0ff */
[----:B--2---:R-:W-:-:S03]  /*2330*/  IMAD R4, R67, R76, RZ ;  /* 0x0000004c43047224 */ /* 0x004fc600078e02ff */
[----:B------:R-:W-:Y:S01]  /*2340*/  IADD3.X R11, R15, R5, R69, P0, !PT ;  /* 0x000000050f0b7210 */ /* 0x000fe200007fe445 */
[C---:B------:R-:W-:Y:S02]  /*2350*/  IMAD R73, R66.reuse, R77, R4 ;  /* 0x0000004d42497224 */ /* 0x040fe400078e0204 */
[----:B------:R-:W-:-:S04]  /*2360*/  IMAD.WIDE.U32 R4, R66, R76, R10 ;  /* 0x0000004c42047225 */ /* 0x000fc800078e000a */
[----:B------:R-:W-:Y:S01]  /*2370*/  IMAD.IADD R5, R5, 0x1, R73 ;  /* 0x0000000105057824 */ /* 0x000fe200078e0249 */
[----:B0-----:R-:W-:-:S04]  /*2380*/  LEA R12, P0, R4, R78, 0x1 ;  /* 0x0000004e040c7211 */ /* 0x001fc800078008ff */
[----:B------:R-:W-:-:S05]  /*2390*/  LEA.HI.X R13, R4, R79, R5, 0x1, P0 ;  /* 0x0000004f040d7211 */ /* 0x000fca00000f0c05 */
[----:B------:R-:W2:Y:S01]  /*23a0*/  @P1 LDG.E.LTC128B.U16 R19, desc[UR36][R12.64] ;  /* 0x000000240c131981 */ /* 0x000ea2000c1e1520 */
[----:B------:R-:W-:Y:S01]  /*23b0*/  IMAD.WIDE.U32 R4, R66, R76, R14 ;  /* 0x0000004c42047225 */ /* 0x000fe200078e000e */
[----:B------:R-:W-:Y:S02]  /*23c0*/  BSSY B1, `(.L_x_35) ;  /* 0x0000015000017945 */ /* 0x000fe40003800000 */
[----:B------:R-:W-:-:S04]  /*23d0*/  IADD3 R20, P0, R8, R4, RZ ;  /* 0x0000000408147210 */ /* 0x000fc80007f1e0ff */
[----:B------:R-:W-:Y:S02]  /*23e0*/  IADD3.X R21, R9, R73, R5, P0, !PT ;  /* 0x0000004909157210 */ /* 0x000fe400007fe405 */
[----:B------:R-:W-:Y:S01]  /*23f0*/  LEA R6, P0, R68, UR4, 0x1 ;  /* 0x0000000444067c11 */ /* 0x000fe2000f8008ff */
[----:B------:R-:W-:-:S03]  /*2400*/  IMAD.WIDE.U32 R20, R2, R72, R20 ;  /* 0x0000004802147225 */ /* 0x000fc600078e0014 */
[----:B------:R-:W-:Y:S02]  /*2410*/  LEA.HI.X R7, R68, UR5, R7, 0x1, P0 ;  /* 0x0000000544077c11 */ /* 0x000fe400080f0c07 */
[----:B------:R-:W-:-:S04]  /*2420*/  ISETP.GT.AND P0, PT, R3, 0x1, PT ;  /* 0x000000010300780c */ /* 0x000fc80003f04270 */
[----:B------:R-:W-:Y:S01]  /*2430*/  ISETP.GT.AND P3, PT, R0, RZ, P0 ;  /* 0x000000ff0000720c */ /* 0x000fe20000764270 */
[----:B--2---:R-:W-:-:S04]  /*2440*/  IMAD.U32 R4, R19, 0x10000, RZ ;  /* 0x0001000013047824 */ /* 0x004fc800078e00ff */
[----:B------:R-:W-:Y:S01]  /*2450*/  FMUL R5, R4, R57 ;  /* 0x0000003904057220 */ /* 0x000fe20000400000 */
[----:B------:R-:W-:-:S03]  /*2460*/  LEA R4, P4, R20, R78, 0x1 ;  /* 0x0000004e14047211 */ /* 0x000fc600078808ff */
[----:B------:R-:W-:-:S05]  /*2470*/  FFMA R5, R24, R56, R5 ;  /* 0x0000003818057223 */ /* 0x000fca0000000005 */
[----:B------:R-:W-:Y:S01]  /*2480*/  F2FP.BF16.F32.PACK_AB R12, RZ, R5 ;  /* 0x00000005ff0c723e */ /* 0x000fe200000010ff */
[----:B------:R-:W-:-:S03]  /*2490*/  IMAD.IADD R5, R69, 0x1, R21 ;  /* 0x0000000145057824 */ /* 0x000fc600078e0215 */
[----:B------:R-:W-:Y:S01]  /*24a0*/  PRMT R13, R12, 0x7610, R13 ;  /* 0x000076100c0d7816 */ /* 0x000fe2000000000d */
[----:B------:R-:W-:Y:S01]  /*24b0*/  IMAD.SHL.U32 R12, R76, 0x8, RZ ;  /* 0x000000084c0c7824 */ /* 0x000fe200078e00ff */
[----:B------:R-:W-:-:S03]  /*24c0*/  LEA.HI.X R5, R20, R79, R5, 0x1, P4 ;  /* 0x0000004f14057211 */ /* 0x000fc600020f0c05 */
[----:B------:R0:W-:Y:S02]  /*24d0*/  @P1 STG.E.U16 desc[UR36][R6.64], R13 ;  /* 0x0000000d06001986 */ /* 0x0001e4000c101524 */
[----:B0-----:R-:W-:Y:S01]  /*24e0*/  SHF.L.U64.HI R13, R76, 0x3, R77 ;  /* 0x000000034c0d7819 */ /* 0x001fe2000001024d */
[----:B------:R-:W-:Y:S06]  /*24f0*/  @!P3 BRA `(.L_x_36) ;  /* 0x000000000004b947 */ /* 0x000fec0003800000 */
[----:B------:R0:W5:Y:S02]  /*2500*/  LDG.E.LTC128B.U16 R19, desc[UR36][R4.64+0x2] ;  /* 0x0000022404137981 */ /* 0x000164000c1e1520 */
.L_x_36:
[----:B------:R-:W-:Y:S05]  /*2510*/  BSYNC B1 ;  /* 0x0000000000017941 */ /* 0x000fea0003800000 */
.L_x_35:
[----:B------:R-:W-:Y:S01]  /*2520*/  IMAD.WIDE.U32 R66, R66, R76, R12 ;  /* 0x0000004c42427225 */ /* 0x000fe200078e000c */
[----:B------:R-:W-:-:S03]  /*2530*/  ISETP.GT.AND P2, PT, R0, 0x8, P2 ;  /* 0x000000080000780c */ /* 0x000fc60001744270 */
[----:B-----5:R-:W-:Y:S01]  /*2540*/  IMAD.U32 R20, R19, 0x10000, RZ ;  /* 0x0001000013147824 */ /* 0x020fe200078e00ff */
[----:B------:R-:W-:Y:S01]  /*2550*/  IADD3 R10, P1, R10, R66, RZ ;  /* 0x000000420a0a7210 */ /* 0x000fe20007f3e0ff */
[----:B------:R-:W-:Y:S02]  /*2560*/  IMAD.IADD R73, R73, 0x1, R67 ;  /* 0x0000000149497824 */ /* 0x000fe400078e0243 */
[----:B------:R-:W-:Y:S02]  /*2570*/  FMUL R20, R20, R57 ;  /* 0x0000003914147220 */ /* 0x000fe40000400000 */
[----:B------:R-:W-:Y:S01]  /*2580*/  IMAD.X R11, R73, 0x1, R11, P1 ;  /* 0x00000001490b7824 */ /* 0x000fe200008e060b */
[----:B------:R-:W-:Y:S01]  /*2590*/  LEA R12, P1, R10, R78, 0x1 ;  /* 0x0000004e0a0c7211 */ /* 0x000fe200078208ff */
[----:B------:R-:W-:-:S03]  /*25a0*/  FFMA R20, R25, R56, R20 ;  /* 0x0000003819147223 */ /* 0x000fc60000000014 */
[----:B------:R-:W-:Y:S02]  /*25b0*/  LEA.HI.X R13, R10, R79, R11, 0x1, P1 ;  /* 0x0000004f0a0d7211 */ /* 0x000fe400008f0c0b */
[----:B------:R-:W-:-:S05]  /*25c0*/  F2FP.BF16.F32.PACK_AB R20, RZ, R20 ;  /* 0x00000014ff14723e */ /* 0x000fca00000010ff */
[----:B------:R1:W-:Y:S04]  /*25d0*/  @P3 STG.E.U16 desc[UR36][R6.64+0x2], R20 ;  /* 0x0000021406003986 */ /* 0x0003e8000c101524 */
[----:B------:R-:W2:Y:S01]  /*25e0*/  @P2 LDG.E.LTC128B.U16 R19, desc[UR36][R12.64] ;  /* 0x000000240c132981 */ /* 0x000ea2000c1e1520 */
[----:B------:R-:W-:Y:S01]  /*25f0*/  IADD3 R14, P1, P3, R8, R66, R14 ;  /* 0x00000042080e7210 */ /* 0x000fe20007b3e00e */
[----:B------:R-:W-:Y:S01]  /*2600*/  BSSY B1, `(.L_x_37) ;  /* 0x0000011000017945 */ /* 0x000fe20003800000 */
[C---:B------:R-:W-:Y:S02]  /*2610*/  SHF.L.U64.HI R11, R74.reuse, 0x4, R75 ;  /* 0x000000044a0b7819 */ /* 0x040fe4000001024b */
[----:B------:R-:W-:Y:S02]  /*2620*/  IADD3.X R15, R9, R73, R15, P1, P3 ;  /* 0x00000049090f7210 */ /* 0x000fe40000fe640f */
[----:B------:R-:W-:-:S02]  /*2630*/  LEA R10, P1, R74, R6, 0x4 ;  /* 0x000000064a0a7211 */ /* 0x000fc400078220ff */
[----:B------:R-:W-:Y:S01]  /*2640*/  ISETP.GT.AND P0, PT, R0, 0x8, P0 ;  /* 0x000000080000780c */ /* 0x000fe20000704270 */
[----:B------:R-:W-:-:S04]  /*2650*/  IMAD.WIDE.U32 R14, R2, R72, R14 ;  /* 0x00000048020e7225 */ /* 0x000fc800078e000e */
[----:B------:R-:W-:Y:S02]  /*2660*/  IMAD.X R11, R11, 0x1, R7, P1 ;  /* 0x000000010b0b7824 */ /* 0x000fe400008e0607 */
[----:B------:R-:W-:Y:S02]  /*2670*/  IMAD.IADD R2, R69, 0x1, R15 ;  /* 0x0000000145027824 */ /* 0x000fe400078e020f */
[----:B--2---:R-:W-:-:S04]  /*2680*/  IMAD.U32 R8, R19, 0x10000, RZ ;  /* 0x0001000013087824 */ /* 0x004fc800078e00ff */
[----:B------:R-:W-:Y:S01]  /*2690*/  FMUL R9, R8, R57 ;  /* 0x0000003908097220 */ /* 0x000fe20000400000 */
[----:B------:R-:W-:-:S03]  /*26a0*/  LEA R8, P3, R14, R78, 0x1 ;  /* 0x0000004e0e087211 */ /* 0x000fc600078608ff */
[----:B------:R-:W-:-:S05]  /*26b0*/  FFMA R9, R26, R56, R9 ;  /* 0x000000381a097223 */ /* 0x000fca0000000009 */
[----:B------:R-:W-:Y:S02]  /*26c0*/  F2FP.BF16.F32.PACK_AB R12, RZ, R9 ;  /* 0x00000009ff0c723e */ /* 0x000fe400000010ff */
[----:B------:R-:W-:-:S03]  /*26d0*/  LEA.HI.X R9, R14, R79, R2, 0x1, P3 ;  /* 0x0000004f0e097211 */ /* 0x000fc600018f0c02 */
[----:B------:R1:W-:Y:S01]  /*26e0*/  @P2 STG.E.U16 desc[UR36][R10.64], R12 ;  /* 0x0000000c0a002986 */ /* 0x0003e2000c101524 */
[----:B------:R-:W-:Y:S05]  /*26f0*/  @!P0 BRA `(.L_x_38) ;  /* 0x0000000000048947 */ /* 0x000fea0003800000 */
[----:B------:R2:W5:Y:S02]  /*2700*/  LDG.E.LTC128B.U16 R19, desc[UR36][R8.64+0x2] ;  /* 0x0000022408137981 */ /* 0x000564000c1e1520 */
.L_x_38:
[----:B------:R-:W-:Y:S05]  /*2710*/  BSYNC B1 ;  /* 0x0000000000017941 */ /* 0x000fea0003800000 */
.L_x_37:
[----:B-----5:R-:W-:Y:S01]  /*2720*/  IMAD.U32 R2, R19, 0x10000, RZ ;  /* 0x0001000013027824 */ /* 0x020fe200078e00ff */
[----:B------:R-:W-:Y:S01]  /*2730*/  ISETP.GT.AND P1, PT, R3, 0x8, PT ;  /* 0x000000080300780c */ /* 0x000fe20003f24270 */
[----:B------:R-:W-:Y:S02]  /*2740*/  BSSY B1, `(.L_x_39) ;  /* 0x0000008000017945 */ /* 0x000fe40003800000 */
[----:B------:R-:W-:Y:S01]  /*2750*/  FMUL R2, R2, R57 ;  /* 0x0000003902027220 */ /* 0x000fe20000400000 */
[----:B------:R-:W-:-:S03]  /*2760*/  ISETP.GT.AND P2, PT, R0, RZ, P1 ;  /* 0x000000ff0000720c */ /* 0x000fc60000f44270 */
[----:B------:R-:W-:-:S05]  /*2770*/  FFMA R2, R27, R56, R2 ;  /* 0x000000381b027223 */ /* 0x000fca0000000002 */
[----:B------:R-:W-:-:S05]  /*2780*/  F2FP.BF16.F32.PACK_AB R2, RZ, R2 ;  /* 0x00000002ff02723e */ /* 0x000fca00000010ff */
[----:B------:R3:W-:Y:S01]  /*2790*/  @P0 STG.E.U16 desc[UR36][R10.64+0x2], R2 ;  /* 0x000002020a000986 */ /* 0x0007e2000c101524 */
[----:B------:R-:W-:Y:S05]  /*27a0*/  @!P2 BRA `(.L_x_40) ;  /* 0x000000000004a947 */ /* 0x000fea0003800000 */
[----:B------:R4:W5:Y:S02]  /*27b0*/  LDG.E.LTC128B.U16 R19, desc[UR36][R4.64+0x10] ;  /* 0x0000102404137981 */ /* 0x000964000c1e1520 */
.L_x_40:
[----:B------:R-:W-:Y:S05]  /*27c0*/  BSYNC B1 ;  /* 0x0000000000017941 */ /* 0x000fea0003800000 */
.L_x_39:
[----:B---3-5:R-:W-:Y:S01]  /*27d0*/  IMAD.U32 R2, R19, 0x10000, RZ ;  /* 0x0001000013027824 */ /* 0x028fe200078e00ff */
        /* <DEDUP_REMOVED lines=9> */
.L_x_42:
[----:B------:R-:W-:Y:S05]  /*2870*/  BSYNC B1 ;  /* 0x0000000000017941 */ /* 0x000fea0003800000 */
.L_x_41:
[----:B-----5:R-:W-:Y:S01]  /*2880*/  IMAD.U32 R2, R19, 0x10000, RZ ;  /* 0x0001000013027824 */ /* 0x020fe200078e00ff */
[----:B------:R-:W-:Y:S01]  /*2890*/  ISETP.GT.AND P1, PT, R0, 0x8, P1 ;  /* 0x000000080000780c */ /* 0x000fe20000f24270 */
[----:B------:R-:W-:Y:S02]  /*28a0*/  BSSY B1, `(.L_x_43) ;  /* 0x0000007000017945 */ /* 0x000fe40003800000 */
[----:B------:R-:W-:-:S04]  /*28b0*/  FMUL R2, R2, R57 ;  /* 0x0000003902027220 */ /* 0x000fc80000400000 */
[----:B------:R-:W-:-:S05]  /*28c0*/  FFMA R2, R29, R56, R2 ;  /* 0x000000381d027223 */ /* 0x000fca0000000002 */
[----:B------:R-:W-:-:S05]  /*28d0*/  F2FP.BF16.F32.PACK_AB R2, RZ, R2 ;  /* 0x00000002ff02723e */ /* 0x000fca00000010ff */
[----:B------:R0:W-:Y:S01]  /*28e0*/  @P3 STG.E.U16 desc[UR36][R6.64+0x12], R2 ;  /* 0x0000120206003986 */ /* 0x0001e2000c101524 */
[----:B------:R-:W-:Y:S05]  /*28f0*/  @!P1 BRA `(.L_x_44) ;  /* 0x0000000000049947 */ /* 0x000fea0003800000 */
[----:B------:R0:W5:Y:S02]  /*2900*/  LDG.E.LTC128B.U16 R19, desc[UR36][R8.64+0x10] ;  /* 0x0000102408137981 */ /* 0x000164000c1e1520 */
.L_x_44:
[----:B------:R-:W-:Y:S05]  /*2910*/  BSYNC B1 ;  /* 0x0000000000017941 */ /* 0x000fea0003800000 */
.L_x_43:
[----:B0----5:R-:W-:Y:S01]  /*2920*/  IMAD.U32 R2, R19, 0x10000, RZ ;  /* 0x0001000013027824 */ /* 0x021fe200078e00ff */
[----:B------:R-:W-:Y:S01]  /*2930*/  ISETP.GT.AND P0, PT, R0, 0x8, P0 ;  /* 0x000000080000780c */ /* 0x000fe20000704270 */
[----:B------:R-:W-:Y:S02]  /*2940*/  BSSY B1, `(.L_x_45) ;  /* 0x0000007000017945 */ /* 0x000fe40003800000 */
[----:B---3--:R-:W-:-:S04]  /*2950*/  FMUL R13, R2, R57 ;  /* 0x00000039020d7220 */ /* 0x008fc80000400000 */
[----:B------:R-:W-:-:S05]  /*2960*/  FFMA R13, R30, R56, R13 ;  /* 0x000000381e0d7223 */ /* 0x000fca000000000d */
[----:B------:R-:W-:-:S05]  /*2970*/  F2FP.BF16.F32.PACK_AB R13, RZ, R13 ;  /* 0x0000000dff0d723e */ /* 0x000fca00000010ff */
[----:B------:R0:W-:Y:S01]  /*2980*/  @P1 STG.E.U16 desc[UR36][R10.64+0x10], R13 ;  /* 0x0000100d0a001986 */ /* 0x0001e2000c101524 */
[----:B------:R-:W-:Y:S05]  /*2990*/  @!P0 BRA `(.L_x_46) ;  /* 0x0000000000048947 */ /* 0x000fea0003800000 */
[----:B------:R3:W5:Y:S02]  /*29a0*/  LDG.E.LTC128B.U16 R19, desc[UR36][R8.64+0x12] ;  /* 0x0000122408137981 */ /* 0x000764000c1e1520 */
.L_x_46:
[----:B------:R-:W-:Y:S05]  /*29b0*/  BSYNC B1 ;  /* 0x0000000000017941 */ /* 0x000fea0003800000 */
.L_x_45:
        /* <DEDUP_REMOVED lines=10> */
.L_x_48:
[----:B------:R-:W-:Y:S05]  /*2a60*/  BSYNC B1 ;  /* 0x0000000000017941 */ /* 0x000fea0003800000 */
.L_x_47:
[----:B0----5:R-:W-:Y:S01]  /*2a70*/  IMAD.U32 R2, R19, 0x10000, RZ ;  /* 0x0001000013027824 */ /* 0x021fe200078e00ff */
        /* <DEDUP_REMOVED lines=9> */
.L_x_50:
[----:B------:R-:W-:Y:S05]  /*2b10*/  BSYNC B1 ;  /* 0x0000000000017941 */ /* 0x000fea0003800000 */
.L_x_49:
        /* <DEDUP_REMOVED lines=9> */
.L_x_52:
[----:B------:R-:W-:Y:S05]  /*2bb0*/  BSYNC B1 ;  /* 0x0000000000017941 */ /* 0x000fea0003800000 */
.L_x_51:
[----:B0----5:R-:W-:Y:S01]  /*2bc0*/  IMAD.U32 R2, R19, 0x10000, RZ ;  /* 0x0001000013027824 */ /* 0x021fe200078e00ff */
        /* <DEDUP_REMOVED lines=8> */
.L_x_54:
[----:B------:R-:W-:Y:S05]  /*2c50*/  BSYNC B1 ;  /* 0x0000000000017941 */ /* 0x000fea0003800000 */
.L_x_53:
        /* <DEDUP_REMOVED lines=10> */
.L_x_56:
[----:B------:R-:W-:Y:S05]  /*2d00*/  BSYNC B1 ;  /* 0x0000000000017941 */ /* 0x000fea0003800000 */
.L_x_55:
        /* <DEDUP_REMOVED lines=10> */
.L_x_58:
[----:B------:R-:W-:Y:S05]  /*2db0*/  BSYNC B1 ;  /* 0x0000000000017941 */ /* 0x000fea0003800000 */
.L_x_57:
        /* <DEDUP_REMOVED lines=9> */
.L_x_60:
[----:B------:R-:W-:Y:S05]  /*2e50*/  BSYNC B1 ;  /* 0x0000000000017941 */ /* 0x000fea0003800000 */
.L_x_59:
        /* <DEDUP_REMOVED lines=9> */
.L_x_62:
[----:B------:R-:W-:Y:S05]  /*2ef0*/  BSYNC B1 ;  /* 0x0000000000017941 */ /* 0x000fea0003800000 */
.L_x_61:
        /* <DEDUP_REMOVED lines=10> */
.L_x_64:
[----:B------:R-:W-:Y:S05]  /*2fa0*/  BSYNC B1 ;  /* 0x0000000000017941 */ /* 0x000fea0003800000 */
.L_x_63:
        /* <DEDUP_REMOVED lines=10> */
.L_x_66:
[----:B------:R-:W-:Y:S05]  /*3050*/  BSYNC B1 ;  /* 0x0000000000017941 */ /* 0x000fea0003800000 */
.L_x_65:
        /* <DEDUP_REMOVED lines=9> */
.L_x_68:
[----:B------:R-:W-:Y:S05]  /*30f0*/  BSYNC B1 ;  /* 0x0000000000017941 */ /* 0x000fea0003800000 */
.L_x_67:
        /* <DEDUP_REMOVED lines=9> */
.L_x_70:
[----:B------:R-:W-:Y:S05]  /*3190*/  BSYNC B1 ;  /* 0x0000000000017941 */ /* 0x000fea0003800000 */
.L_x_69:
        /* <DEDUP_REMOVED lines=10> */
.L_x_72:
[----:B------:R-:W-:Y:S05]  /*3240*/  BSYNC B1 ;  /* 0x0000000000017941 */ /* 0x000fea0003800000 */
.L_x_71:
        /* <DEDUP_REMOVED lines=10> */
.L_x_74:
[----:B------:R-:W-:Y:S05]  /*32f0*/  BSYNC B1 ;  /* 0x0000000000017941 */ /* 0x000fea0003800000 */
.L_x_73:
        /* <DEDUP_REMOVED lines=9> */
.L_x_76:
[----:B------:R-:W-:Y:S05]  /*3390*/  BSYNC B1 ;  /* 0x0000000000017941 */ /* 0x000fea0003800000 */
.L_x_75:
        /* <DEDUP_REMOVED lines=9> */
.L_x_78:
[----:B------:R-:W-:Y:S05]  /*3430*/  BSYNC B1 ;  /* 0x0000000000017941 */ /* 0x000fea0003800000 */
.L_x_77:
        /* <DEDUP_REMOVED lines=10> */
.L_x_80:
[----:B------:R-:W-:Y:S05]  /*34e0*/  BSYNC B1 ;  /* 0x0000000000017941 */ /* 0x000fea0003800000 */
.L_x_79:
        /* <DEDUP_REMOVED lines=10> */
.L_x_82:
[----:B------:R-:W-:Y:S05]  /*3590*/  BSYNC B1 ;  /* 0x0000000000017941 */ /* 0x000fea0003800000 */
.L_x_81:
        /* <DEDUP_REMOVED lines=9> */
.L_x_84:
[----:B------:R-:W-:Y:S05]  /*3630*/  BSYNC B1 ;  /* 0x0000000000017941 */ /* 0x000fea0003800000 */
.L_x_83:
        /* <DEDUP_REMOVED lines=9> */
.L_x_86:
[----:B------:R-:W-:Y:S05]  /*36d0*/  BSYNC B1 ;  /* 0x0000000000017941 */ /* 0x000fea0003800000 */
.L_x_85:
        /* <DEDUP_REMOVED lines=10> */
.L_x_88:
[----:B------:R-:W-:Y:S05]  /*3780*/  BSYNC B1 ;  /* 0x0000000000017941 */ /* 0x000fea0003800000 */
.L_x_87:
[----:B0----5:R-:W-:Y:S01]  /*3790*/  IMAD.U32 R2, R19, 0x10000, RZ ;  /* 0x0001000013027824 */ /* 0x021fe200078e00ff */
[----:B------:R-:W-:Y:S01]  /*37a0*/  ISETP.GT.AND P0, PT, R3, 0x39, PT ;  /* 0x000000390300780c */ /* 0x000fe20003f04270 */
[----:B------:R-:W-:Y:S01]  /*37b0*/  @P2 IMAD.MOV.U32 R3, RZ, RZ, R7 ;  /* 0x000000ffff032224 */ /* 0x000fe200078e0007 */
[----:B------:R-:W-:Y:S01]  /*37c0*/  BSSY B1, `(.L_x_89) ;  /* 0x0000009000017945 */ /* 0x000fe20003800000 */
[----:B------:R-:W-:Y:S01]  /*37d0*/  FMUL R13, R2, R57 ;  /* 0x00000039020d7220 */ /* 0x000fe20000400000 */
[----:B------:R-:W-:Y:S01]  /*37e0*/  @P2 IMAD.MOV.U32 R2, RZ, RZ, R6 ;  /* 0x000000ffff022224 */ /* 0x000fe200078e0006 */
[----:B------:R-:W-:Y:S02]  /*37f0*/  ISETP.GT.AND P3, PT, R0, RZ, P0 ;  /* 0x000000ff0000720c */ /* 0x000fe40000764270 */
[----:B------:R-:W-:-:S05]  /*3800*/  FFMA R13, R52, R56, R13 ;  /* 0x00000038340d7223 */ /* 0x000fca000000000d */
[----:B------:R-:W-:-:S05]  /*3810*/  F2FP.BF16.F32.PACK_AB R13, RZ, R13 ;  /* 0x0000000dff0d723e */ /* 0x000fca00000010ff */
[----:B------:R0:W-:Y:S01]  /*3820*/  @P2 STG.E.U16 desc[UR36][R2.64+0x70], R13 ;  /* 0x0000700d02002986 */ /* 0x0001e2000c101524 */
[----:B------:R-:W-:Y:S05]  /*3830*/  @!P3 BRA `(.L_x_90) ;  /* 0x000000000004b947 */ /* 0x000fea0003800000 */
[----:B------:R0:W5:Y:S02]  /*3840*/  LDG.E.LTC128B.U16 R19, desc[UR36][R4.64+0x72] ;  /* 0x0000722404137981 */ /* 0x000164000c1e1520 */
.L_x_90:
[----:B------:R-:W-:Y:S05]  /*3850*/  BSYNC B1 ;  /* 0x0000000000017941 */ /* 0x000fea0003800000 */
.L_x_89:
        /* <DEDUP_REMOVED lines=9> */
.L_x_92:
[----:B------:R-:W-:Y:S05]  /*38f0*/  BSYNC B1 ;  /* 0x0000000000017941 */ /* 0x000fea0003800000 */
.L_x_91:
[----:B0----5:R-:W-:Y:S01]  /*3900*/  IMAD.U32 R2, R19, 0x10000, RZ ;  /* 0x0001000013027824 */ /* 0x021fe200078e00ff */
[----:B------:R-:W-:Y:S01]  /*3910*/  ISETP.GT.AND P0, PT, R0, 0x8, P0 ;  /* 0x000000080000780c */ /* 0x000fe20000704270 */
[----:B------:R-:W-:Y:S02]  /*3920*/  BSSY B1, `(.L_x_93) ;  /* 0x000000a000017945 */ /* 0x000fe40003800000 */
[----:B------:R-:W-:Y:S01]  /*3930*/  FMUL R3, R2, R57 ;  /* 0x0000003902037220 */ /* 0x000fe20000400000 */
[----:B------:R-:W-:-:S03]  /*3940*/  @P1 IMAD.MOV.U32 R2, RZ, RZ, R10 ;  /* 0x000000ffff021224 */ /* 0x000fc600078e000a */
[----:B------:R-:W-:-:S05]  /*3950*/  FFMA R3, R54, R56, R3 ;  /* 0x0000003836037223 */ /* 0x000fca0000000003 */
[----:B------:R-:W-:-:S04]  /*3960*/  F2FP.BF16.F32.PACK_AB R3, RZ, R3 ;  /* 0x00000003ff03723e */ /* 0x000fc800000010ff */
[----:B----4-:R-:W-:Y:S01]  /*3970*/  PRMT R4, R3, 0x7610, R4 ;  /* 0x0000761003047816 */ /* 0x010fe20000000004 */
[----:B------:R-:W-:-:S05]  /*3980*/  @P1 IMAD.MOV.U32 R3, RZ, RZ, R11 ;  /* 0x000000ffff031224 */ /* 0x000fca00078e000b */
[----:B------:R0:W-:Y:S01]  /*3990*/  @P1 STG.E.U16 desc[UR36][R2.64+0x70], R4 ;  /* 0x0000700402001986 */ /* 0x0001e2000c101524 */
[----:B------:R-:W-:Y:S05]  /*39a0*/  @!P0 BRA `(.L_x_94) ;  /* 0x0000000000048947 */ /* 0x000fea0003800000 */
[----:B------:R4:W5:Y:S02]  /*39b0*/  LDG.E.LTC128B.U16 R19, desc[UR36][R8.64+0x72] ;  /* 0x0000722408137981 */ /* 0x000964000c1e1520 */
.L_x_94:
[----:B------:R-:W-:Y:S05]  /*39c0*/  BSYNC B1 ;  /* 0x0000000000017941 */ /* 0x000fea0003800000 */
.L_x_93:
[----:B------:R-:W-:Y:S05]  /*39d0*/  @!P0 BRA `(.L_x_95) ;  /* 0x0000000800a88947 */ /* 0x000fea0003800000 */
[----:B-----5:R-:W-:-:S04]  /*39e0*/  IMAD.U32 R0, R19, 0x10000, RZ ;  /* 0x0001000013007824 */ /* 0x020fc800078e00ff */
[----:B------:R-:W-:-:S04]  /*39f0*/  FMUL R0, R0, R57 ;  /* 0x0000003900007220 */ /* 0x000fc80000400000 */
[----:B------:R-:W-:-:S05]  /*3a00*/  FFMA R0, R55, R56, R0 ;  /* 0x0000003837007223 */ /* 0x000fca0000000000 */
[----:B------:R-:W-:-:S05]  /*3a10*/  F2FP.BF16.F32.PACK_AB R0, RZ, R0 ;  /* 0x00000000ff00723e */ /* 0x000fca00000010ff */
[----:B------:R0:W-:Y:S01]  /*3a20*/  STG.E.U16 desc[UR36][R10.64+0x72], R0 ;  /* 0x000072000a007986 */ /* 0x0001e2000c101524 */
[----:B------:R-:W-:Y:S05]  /*3a30*/  BRA `(.L_x_95) ;  /* 0x0000000800907947 */ /* 0x000fea0003800000 */
.L_x_34:
[----:B------:R-:W-:Y:S01]  /*3a40*/  ISETP.GT.AND P0, PT, R3, 0x1, PT ;  /* 0x000000010300780c */ /* 0x000fe20003f04270 */
[----:B------:R-:W-:Y:S01]  /*3a50*/  ULDC.64 UR4, c[0x0][0x5c0] ;  /* 0x0001700000047ab9 */ /* 0x000fe20000000a00 */
[-C--:B------:R-:W-:Y:S01]  /*3a60*/  FMUL R24, R24, R56.reuse ;  /* 0x0000003818187220 */ /* 0x080fe20000400000 */
[-C--:B------:R-:W-:Y:S01]  /*3a70*/  FMUL R25, R25, R56.reuse ;  /* 0x0000003819197220 */ /* 0x080fe20000400000 */
[----:B------:R-:W-:Y:S01]  /*3a80*/  ISETP.GT.AND P3, PT, R0, RZ, P0 ;  /* 0x000000ff0000720c */ /* 0x000fe20000764270 */
[-C--:B------:R-:W-:Y:S01]  /*3a90*/  FMUL R26, R26, R56.reuse ;  /* 0x000000381a1a7220 */ /* 0x080fe20000400000 */
[----:B------:R-:W-:Y:S01]  /*3aa0*/  LEA R4, P4, R68, UR4, 0x1 ;  /* 0x0000000444047c11 */ /* 0x000fe2000f8808ff */
[----:B------:R-:W-:Y:S01]  /*3ab0*/  FMUL R27, R27, R56 ;  /* 0x000000381b1b7220 */ /* 0x000fe20000400000 */
[----:B------:R-:W-:Y:S01]  /*3ac0*/  F2FP.BF16.F32.PACK_AB R24, RZ, R24 ;  /* 0x00000018ff18723e */ /* 0x000fe200000010ff */
[-C--:B------:R-:W-:Y:S01]  /*3ad0*/  FMUL R28, R28, R56.reuse ;  /* 0x000000381c1c7220 */ /* 0x080fe20000400000 */
[----:B------:R-:W-:Y:S01]  /*3ae0*/  LEA.HI.X R5, R68, UR5, R7, 0x1, P4 ;  /* 0x0000000544057c11 */ /* 0x000fe2000a0f0c07 */
[-C--:B------:R-:W-:Y:S01]  /*3af0*/  FMUL R29, R29, R56.reuse ;  /* 0x000000381d1d7220 */ /* 0x080fe20000400000 */
[----:B------:R-:W-:Y:S01]  /*3b00*/  F2FP.BF16.F32.PACK_AB R25, RZ, R25 ;  /* 0x00000019ff19723e */ /* 0x000fe200000010ff */
[-C--:B------:R-:W-:Y:S01]  /*3b10*/  FMUL R30, R30, R56.reuse ;  /* 0x000000381e1e7220 */ /* 0x080fe20000400000 */
[----:B------:R-:W-:Y:S01]  /*3b20*/  SHF.L.U64.HI R75, R74, 0x4, R75 ;  /* 0x000000044a4b7819 */ /* 0x000fe2000001024b */
[----:B------:R-:W-:Y:S01]  /*3b30*/  @P1 STG.E.U16 desc[UR36][R4.64], R24 ;  /* 0x0000001804001986 */ /* 0x000fe2000c101524 */
[----:B------:R-:W-:Y:S01]  /*3b40*/  ISETP.GT.AND P1, PT, R3, 0x8, PT ;  /* 0x000000080300780c */ /* 0x000fe20003f24270 */
[----:B------:R-:W-:Y:S01]  /*3b50*/  FMUL R31, R31, R56 ;  /* 0x000000381f1f7220 */ /* 0x000fe20000400000 */
[----:B------:R-:W-:Y:S01]  /*3b60*/  ISETP.GT.AND P4, PT, R0, 0x8, P0 ;  /* 0x000000080000780c */ /* 0x000fe20000784270 */
[----:B------:R-:W-:Y:S01]  /*3b70*/  @P3 STG.E.U16 desc[UR36][R4.64+0x2], R25 ;  /* 0x0000021904003986 */ /* 0x000fe2000c101524 */
[----:B------:R-:W-:Y:S01]  /*3b80*/  LEA R6, P3, R74, R4, 0x4 ;  /* 0x000000044a067211 */ /* 0x000fe200078620ff */
[-C--:B------:R-:W-:Y:S01]  /*3b90*/  FMUL R32, R32, R56.reuse ;  /* 0x0000003820207220 */ /* 0x080fe20000400000 */
[C---:B------:R-:W-:Y:S01]  /*3ba0*/  ISETP.GT.AND P2, PT, R0.reuse, 0x8, P2 ;  /* 0x000000080000780c */ /* 0x040fe20001744270 */
[-C--:B------:R-:W-:Y:S01]  /*3bb0*/  FMUL R33, R33, R56.reuse ;  /* 0x0000003821217220 */ /* 0x080fe20000400000 */
[----:B------:R-:W-:Y:S01]  /*3bc0*/  ISETP.GT.AND P0, PT, R3, 0x9, PT ;  /* 0x000000090300780c */ /* 0x000fe20003f04270 */
[----:B------:R-:W-:Y:S01]  /*3bd0*/  IMAD.X R7, R75, 0x1, R5, P3 ;  /* 0x000000014b077824 */ /* 0x000fe200018e0605 */
[----:B------:R-:W-:Y:S01]  /*3be0*/  ISETP.GT.AND P5, PT, R0, RZ, P1 ;  /* 0x000000ff0000720c */ /* 0x000fe20000fa4270 */
[-C--:B------:R-:W-:Y:S01]  /*3bf0*/  FMUL R34, R34, R56.reuse ;  /* 0x0000003822227220 */ /* 0x080fe20000400000 */
[----:B------:R-:W-:Y:S01]  /*3c00*/  ISETP.GT.AND P3, PT, R0, RZ, P0 ;  /* 0x000000ff0000720c */ /* 0x000fe20000764270 */
[----:B------:R-:W-:Y:S01]  /*3c10*/  FMUL R35, R35, R56 ;  /* 0x0000003823237220 */ /* 0x000fe20000400000 */
[----:B------:R-:W-:Y:S01]  /*3c20*/  F2FP.BF16.F32.PACK_AB R26, RZ, R26 ;  /* 0x0000001aff1a723e */ /* 0x000fe200000010ff */
[-C--:B------:R-:W-:Y:S01]  /*3c30*/  FMUL R36, R36, R56.reuse ;  /* 0x0000003824247220 */ /* 0x080fe20000400000 */
[----:B------:R-:W-:Y:S01]  /*3c40*/  F2FP.BF16.F32.PACK_AB R27, RZ, R27 ;  /* 0x0000001bff1b723e */ /* 0x000fe200000010ff */
[----:B------:R-:W-:Y:S01]  /*3c50*/  FMUL R37, R37, R56 ;  /* 0x0000003825257220 */ /* 0x000fe20000400000 */
[----:B------:R-:W-:Y:S01]  /*3c60*/  F2FP.BF16.F32.PACK_AB R28, RZ, R28 ;  /* 0x0000001cff1c723e */ /* 0x000fe200000010ff */
[----:B------:R-:W-:Y:S01]  /*3c70*/  @P2 STG.E.U16 desc[UR36][R6.64], R26 ;  /* 0x0000001a06002986 */ /* 0x000fe2000c101524 */
[----:B------:R-:W-:Y:S01]  /*3c80*/  F2FP.BF16.F32.PACK_AB R29, RZ, R29 ;  /* 0x0000001dff1d723e */ /* 0x000fe200000010ff */
[-C--:B------:R-:W-:Y:S01]  /*3c90*/  FMUL R38, R38, R56.reuse ;  /* 0x0000003826267220 */ /* 0x080fe20000400000 */
[C---:B------:R-:W-:Y:S01]  /*3ca0*/  ISETP.GT.AND P2, PT, R0.reuse, 0x8, P1 ;  /* 0x000000080000780c */ /* 0x040fe20000f44270 */
[----:B------:R-:W-:Y:S01]  /*3cb0*/  @P4 STG.E.U16 desc[UR36][R6.64+0x2], R27 ;  /* 0x0000021b06004986 */ /* 0x000fe2000c101524 */
[----:B------:R-:W-:Y:S01]  /*3cc0*/  ISETP.GT.AND P1, PT, R3, 0x10, PT ;  /* 0x000000100300780c */ /* 0x000fe20003f24270 */
[----:B------:R-:W-:Y:S01]  /*3cd0*/  FMUL R39, R39, R56 ;  /* 0x0000003827277220 */ /* 0x000fe20000400000 */
[----:B------:R-:W-:Y:S01]  /*3ce0*/  F2FP.BF16.F32.PACK_AB R30, RZ, R30 ;  /* 0x0000001eff1e723e */ /* 0x000fe200000010ff */
[----:B------:R-:W-:Y:S01]  /*3cf0*/  @P5 STG.E.U16 desc[UR36][R4.64+0x10], R28 ;  /* 0x0000101c04005986 */ /* 0x000fe2000c101524 */
[----:B------:R-:W-:Y:S01]  /*3d00*/  ISETP.GT.AND P4, PT, R0, RZ, P1 ;  /* 0x000000ff0000720c */ /* 0x000fe20000f84270 */
[-C--:B------:R-:W-:Y:S01]  /*3d10*/  FMUL R40, R40, R56.reuse ;  /* 0x0000003828287220 */ /* 0x080fe20000400000 */
[----:B------:R-:W-:Y:S01]  /*3d20*/  F2FP.BF16.F32.PACK_AB R31, RZ, R31 ;  /* 0x0000001fff1f723e */ /* 0x000fe200000010ff */
[----:B------:R-:W-:Y:S01]  /*3d30*/  @P3 STG.E.U16 desc[UR36][R4.64+0x12], R29 ;  /* 0x0000121d04003986 */ /* 0x000fe2000c101524 */
[----:B------:R-:W-:Y:S01]  /*3d40*/  ISETP.GT.AND P3, PT, R0, 0x8, P0 ;  /* 0x000000080000780c */ /* 0x000fe20000764270 */
[----:B------:R-:W-:Y:S01]  /*3d50*/  FMUL R41, R41, R56 ;  /* 0x0000003829297220 */ /* 0x000fe20000400000 */
[----:B------:R-:W-:Y:S01]  /*3d60*/  ISETP.GT.AND P0, PT, R3, 0x11, PT ;  /* 0x000000110300780c */ /* 0x000fe20003f04270 */
[----:B------:R-:W-:Y:S01]  /*3d70*/  @P2 STG.E.U16 desc[UR36][R6.64+0x10], R30 ;  /* 0x0000101e06002986 */ /* 0x000fe2000c101524 */
[----:B------:R-:W-:Y:S01]  /*3d80*/  F2FP.BF16.F32.PACK_AB R32, RZ, R32 ;  /* 0x00000020ff20723e */ /* 0x000fe200000010ff */
[-C--:B------:R-:W-:Y:S01]  /*3d90*/  FMUL R42, R42, R56.reuse ;  /* 0x000000382a2a7220 */ /* 0x080fe20000400000 */
[C---:B------:R-:W-:Y:S01]  /*3da0*/  ISETP.GT.AND P5, PT, R0.reuse, RZ, P0 ;  /* 0x000000ff0000720c */ /* 0x040fe200007a4270 */
[-C--:B------:R-:W-:Y:S01]  /*3db0*/  FMUL R43, R43, R56.reuse ;  /* 0x000000382b2b7220 */ /* 0x080fe20000400000 */
[----:B------:R-:W-:Y:S01]  /*3dc0*/  ISETP.GT.AND P2, PT, R0, 0x8, P1 ;  /* 0x000000080000780c */ /* 0x000fe20000f44270 */
[-C--:B------:R-:W-:Y:S01]  /*3dd0*/  FMUL R44, R44, R56.reuse ;  /* 0x000000382c2c7220 */ /* 0x080fe20000400000 */
[----:B------:R-:W-:Y:S01]  /*3de0*/  ISETP.GT.AND P1, PT, R3, 0x18, PT ;  /* 0x000000180300780c */ /* 0x000fe20003f24270 */
[-C--:B------:R-:W-:Y:S01]  /*3df0*/  FMUL R45, R45, R56.reuse ;  /* 0x000000382d2d7220 */ /* 0x080fe20000400000 */
[----:B------:R-:W-:Y:S01]  /*3e00*/  F2FP.BF16.F32.PACK_AB R33, RZ, R33 ;  /* 0x00000021ff21723e */ /* 0x000fe200000010ff */
[----:B------:R-:W-:Y:S01]  /*3e10*/  @P3 STG.E.U16 desc[UR36][R6.64+0x12], R31 ;  /* 0x0000121f06003986 */ /* 0x000fe2000c101524 */
[----:B------:R-:W-:Y:S01]  /*3e20*/  ISETP.GT.AND P3, PT, R0, 0x8, P0 ;  /* 0x000000080000780c */ /* 0x000fe20000764270 */
[-C--:B------:R-:W-:Y:S01]  /*3e30*/  FMUL R46, R46, R56.reuse ;  /* 0x000000382e2e7220 */ /* 0x080fe20000400000 */
[----:B------:R-:W-:Y:S01]  /*3e40*/  ISETP.GT.AND P0, PT, R3, 0x19, PT ;  /* 0x000000190300780c */ /* 0x000fe20003f04270 */
[----:B------:R-:W-:Y:S01]  /*3e50*/  @P4 STG.E.U16 desc[UR36][R4.64+0x20], R32 ;  /* 0x0000202004004986 */ /* 0x000fe2000c101524 */
[C---:B------:R-:W-:Y:S01]  /*3e60*/  ISETP.GT.AND P4, PT, R0.reuse, RZ, P1 ;  /* 0x000000ff0000720c */ /* 0x040fe20000f84270 */
[----:B------:R-:W-:Y:S01]  /*3e70*/  FMUL R47, R47, R56 ;  /* 0x000000382f2f7220 */ /* 0x000fe20000400000 */
[----:B------:R-:W-:Y:S01]  /*3e80*/  F2FP.BF16.F32.PACK_AB R34, RZ, R34 ;  /* 0x00000022ff22723e */ /* 0x000fe200000010ff */
[----:B------:R-:W-:Y:S01]  /*3e90*/  @P5 STG.E.U16 desc[UR36][R4.64+0x22], R33 ;  /* 0x0000222104005986 */ /* 0x000fe2000c101524 */
[----:B------:R-:W-:Y:S01]  /*3ea0*/  ISETP.GT.AND P5, PT, R0, RZ, P0 ;  /* 0x000000ff0000720c */ /* 0x000fe200007a4270 */
[----:B------:R-:W-:Y:S01]  /*3eb0*/  FMUL R48, R48, R56 ;  /* 0x0000003830307220 */ /* 0x000fe20000400000 */
[----:B------:R-:W-:Y:S01]  /*3ec0*/  F2FP.BF16.F32.PACK_AB R35, RZ, R35 ;  /* 0x00000023ff23723e */ /* 0x000fe200000010ff */
[----:B------:R-:W-:Y:S01]  /*3ed0*/  @P2 STG.E.U16 desc[UR36][R6.64+0x20], R34 ;  /* 0x0000202206002986 */ /* 0x000fe2000c101524 */
[----:B------:R-:W-:Y:S01]  /*3ee0*/  F2FP.BF16.F32.PACK_AB R36, RZ, R36 ;  /* 0x00000024ff24723e */ /* 0x000fe200000010ff */
[-C--:B------:R-:W-:Y:S01]  /*3ef0*/  FMUL R49, R49, R56.reuse ;  /* 0x0000003831317220 */ /* 0x080fe20000400000 */
[----:B------:R-:W-:Y:S01]  /*3f00*/  ISETP.GT.AND P2, PT, R0, 0x8, P1 ;  /* 0x000000080000780c */ /* 0x000fe20000f44270 */
[----:B------:R-:W-:Y:S01]  /*3f10*/  @P3 STG.E.U16 desc[UR36][R6.64+0x22], R35 ;  /* 0x0000222306003986 */ /* 0x000fe2000c101524 */
[----:B------:R-:W-:Y:S01]  /*3f20*/  ISETP.GT.AND P1, PT, R3, 0x20, PT ;  /* 0x000000200300780c */ /* 0x000fe20003f24270 */
[-C--:B------:R-:W-:Y:S01]  /*3f30*/  FMUL R50, R50, R56.reuse ;  /* 0x0000003832327220 */ /* 0x080fe20000400000 */
[----:B------:R-:W-:Y:S01]  /*3f40*/  F2FP.BF16.F32.PACK_AB R37, RZ, R37 ;  /* 0x00000025ff25723e */ /* 0x000fe200000010ff */
[----:B------:R-:W-:Y:S01]  /*3f50*/  @P4 STG.E.U16 desc[UR36][R4.64+0x30], R36 ;  /* 0x0000302404004986 */ /* 0x000fe2000c101524 */
[C---:B------:R-:W-:Y:S01]  /*3f60*/  ISETP.GT.AND P3, PT, R0.reuse, 0x8, P0 ;  /* 0x000000080000780c */ /* 0x040fe20000764270 */
[-C--:B------:R-:W-:Y:S01]  /*3f70*/  FMUL R51, R51, R56.reuse ;  /* 0x0000003833337220 */ /* 0x080fe20000400000 */
[----:B------:R-:W-:Y:S01]  /*3f80*/  ISETP.GT.AND P0, PT, R3, 0x21, PT ;  /* 0x000000210300780c */ /* 0x000fe20003f04270 */
[----:B------:R-:W-:Y:S01]  /*3f90*/  @P5 STG.E.U16 desc[UR36][R4.64+0x32], R37 ;  /* 0x0000322504005986 */ /* 0x000fe2000c101524 */
        /* <DEDUP_REMOVED lines=10> */
[----:B------:R-:W-:-:S02]  /*4040*/  F2FP.BF16.F32.PACK_AB R41, RZ, R41 ;  /* 0x00000029ff29723e */ /* 0x000fc400000010ff */
[C---:B------:R-:W-:Y:S01]  /*4050*/  ISETP.GT.AND P1, PT, R0.reuse, 0x8, P1 ;  /* 0x000000080000780c */ /* 0x040fe20000f24270 */
[----:B------:R-:W-:Y:S01]  /*4060*/  @P3 STG.E.U16 desc[UR36][R6.64+0x32], R39 ;  /* 0x0000322706003986 */ /* 0x000fe2000c101524 */
[C---:B------:R-:W-:Y:S02]  /*4070*/  ISETP.GT.AND P2, PT, R0.reuse, 0x8, P0 ;  /* 0x000000080000780c */ /* 0x040fe40000744270 */
[C---:B------:R-:W-:Y:S01]  /*4080*/  ISETP.GT.AND P0, PT, R3.reuse, 0x29, PT ;  /* 0x000000290300780c */ /* 0x040fe20003f04270 */
[----:B------:R-:W-:Y:S01]  /*4090*/  @P4 STG.E.U16 desc[UR36][R4.64+0x40], R40 ;  /* 0x0000402804004986 */ /* 0x000fe2000c101524 */
[----:B------:R-:W-:Y:S02]  /*40a0*/  ISETP.GT.AND P4, PT, R3, 0x28, PT ;  /* 0x000000280300780c */ /* 0x000fe40003f84270 */
[----:B------:R-:W-:Y:S01]  /*40b0*/  F2FP.BF16.F32.PACK_AB R42, RZ, R42 ;  /* 0x0000002aff2a723e */ /* 0x000fe200000010ff */
[----:B------:R-:W-:Y:S01]  /*40c0*/  @P5 STG.E.U16 desc[UR36][R4.64+0x42], R41 ;  /* 0x0000422904005986 */ /* 0x000fe2000c101524 */
[----:B------:R-:W-:-:S02]  /*40d0*/  ISETP.GT.AND P5, PT, R0, RZ, P4 ;  /* 0x000000ff0000720c */ /* 0x000fc400027a4270 */
[C---:B------:R-:W-:Y:S01]  /*40e0*/  ISETP.GT.AND P3, PT, R0.reuse, RZ, P0 ;  /* 0x000000ff0000720c */ /* 0x040fe20000764270 */
[----:B------:R-:W-:Y:S01]  /*40f0*/  @P1 STG.E.U16 desc[UR36][R6.64+0x40], R42 ;  /* 0x0000402a06001986 */ /* 0x000fe2000c101524 */
[----:B------:R-:W-:Y:S02]  /*4100*/  F2FP.BF16.F32.PACK_AB R43, RZ, R43 ;  /* 0x0000002bff2b723e */ /* 0x000fe400000010ff */
[----:B------:R-:W-:Y:S02]  /*4110*/  F2FP.BF16.F32.PACK_AB R44, RZ, R44 ;  /* 0x0000002cff2c723e */ /* 0x000fe400000010ff */
[C---:B------:R-:W-:Y:S01]  /*4120*/  ISETP.GT.AND P4, PT, R0.reuse, 0x8, P4 ;  /* 0x000000080000780c */ /* 0x040fe20002784270 */
[----:B------:R-:W-:Y:S01]  /*4130*/  @P2 STG.E.U16 desc[UR36][R6.64+0x42], R43 ;  /* 0x0000422b06002986 */ /* 0x000fe2000c101524 */
[----:B------:R-:W-:Y:S02]  /*4140*/  F2FP.BF16.F32.PACK_AB R45, RZ, R45 ;  /* 0x0000002dff2d723e */ /* 0x000fe400000010ff */
[----:B------:R-:W-:Y:S01]  /*4150*/  ISETP.GT.AND P2, PT, R3, 0x31, PT ;  /* 0x000000310300780c */ /* 0x000fe20003f44270 */
[----:B------:R-:W-:Y:S01]  /*4160*/  @P5 STG.E.U16 desc[UR36][R4.64+0x50], R44 ;  /* 0x0000502c04005986 */ /* 0x000fe2000c101524 */
[----:B------:R-:W-:-:S02]  /*4170*/  ISETP.GT.AND P5, PT, R0, 0x8, P0 ;  /* 0x000000080000780c */ /* 0x000fc400007a4270 */
[C---:B------:R-:W-:Y:S01]  /*4180*/  ISETP.GT.AND P1, PT, R3.reuse, 0x38, PT ;  /* 0x000000380300780c */ /* 0x040fe20003f24270 */
[----:B------:R-:W-:Y:S01]  /*4190*/  @P3 STG.E.U16 desc[UR36][R4.64+0x52], R45 ;  /* 0x0000522d04003986 */ /* 0x000fe2000c101524 */
[C---:B------:R-:W-:Y:S02]  /*41a0*/  ISETP.GT.AND P3, PT, R3.reuse, 0x30, PT ;  /* 0x000000300300780c */ /* 0x040fe40003f64270 */
[----:B------:R-:W-:Y:S01]  /*41b0*/  ISETP.GT.AND P0, PT, R3, 0x39, PT ;  /* 0x000000390300780c */ /* 0x000fe20003f04270 */
[----:B------:R-:W-:Y:S01]  /*41c0*/  @P4 IMAD.MOV.U32 R2, RZ, RZ, R6 ;  /* 0x000000ffff024224 */ /* 0x000fe200078e0006 */
[----:B------:R-:W-:Y:S01]  /*41d0*/  F2FP.BF16.F32.PACK_AB R46, RZ, R46 ;  /* 0x0000002eff2e723e */ /* 0x000fe200000010ff */
[----:B------:R-:W-:Y:S01]  /*41e0*/  @P4 IMAD.MOV.U32 R3, RZ, RZ, R7 ;  /* 0x000000ffff034224 */ /* 0x000fe200078e0007 */
[----:B------:R-:W-:Y:S02]  /*41f0*/  F2FP.BF16.F32.PACK_AB R47, RZ, R47 ;  /* 0x0000002fff2f723e */ /* 0x000fe400000010ff */
[----:B------:R-:W-:-:S02]  /*4200*/  F2FP.BF16.F32.PACK_AB R48, RZ, R48 ;  /* 0x00000030ff30723e */ /* 0x000fc400000010ff */
[----:B------:R1:W-:Y:S01]  /*4210*/  @P4 STG.E.U16 desc[UR36][R2.64+0x50], R46 ;  /* 0x0000502e02004986 */ /* 0x0003e2000c101524 */
[C---:B------:R-:W-:Y:S02]  /*4220*/  ISETP.GT.AND P4, PT, R0.reuse, RZ, P2 ;  /* 0x000000ff0000720c */ /* 0x040fe40001784270 */
[----:B------:R-:W-:Y:S02]  /*4230*/  F2FP.BF16.F32.PACK_AB R49, RZ, R49 ;  /* 0x00000031ff31723e */ /* 0x000fe400000010ff */
[----:B------:R-:W-:Y:S02]  /*4240*/  ISETP.GT.AND P2, PT, R0, 0x8, P2 ;  /* 0x000000080000780c */ /* 0x000fe40001744270 */
[----:B------:R-:W-:Y:S02]  /*4250*/  F2FP.BF16.F32.PACK_AB R50, RZ, R50 ;  /* 0x00000032ff32723e */ /* 0x000fe400000010ff */
[----:B------:R-:W-:Y:S02]  /*4260*/  F2FP.BF16.F32.PACK_AB R51, RZ, R51 ;  /* 0x00000033ff33723e */ /* 0x000fe400000010ff */
[----:B------:R-:W-:Y:S01]  /*4270*/  F2FP.BF16.F32.PACK_AB R52, RZ, R52 ;  /* 0x00000034ff34723e */ /* 0x000fe200000010ff */
[----:B-1----:R-:W-:Y:S01]  /*4280*/  @P5 IMAD.MOV.U32 R2, RZ, RZ, R6 ;  /* 0x000000ffff025224 */ /* 0x002fe200078e0006 */
[----:B------:R-:W-:Y:S01]  /*4290*/  F2FP.BF16.F32.PACK_AB R53, RZ, R53 ;  /* 0x00000035ff35723e */ /* 0x000fe200000010ff */
[----:B------:R-:W-:Y:S01]  /*42a0*/  @P5 IMAD.MOV.U32 R3, RZ, RZ, R7 ;  /* 0x000000ffff035224 */ /* 0x000fe200078e0007 */
[----:B------:R-:W-:-:S02]  /*42b0*/  F2FP.BF16.F32.PACK_AB R54, RZ, R54 ;  /* 0x00000036ff36723e */ /* 0x000fc400000010ff */
[----:B------:R-:W-:Y:S02]  /*42c0*/  F2FP.BF16.F32.PACK_AB R55, RZ, R55 ;  /* 0x00000037ff37723e */ /* 0x000fe400000010ff */
[----:B------:R1:W-:Y:S01]  /*42d0*/  @P5 STG.E.U16 desc[UR36][R2.64+0x52], R47 ;  /* 0x0000522f02005986 */ /* 0x0003e2000c101524 */
[C---:B------:R-:W-:Y:S02]  /*42e0*/  ISETP.GT.AND P5, PT, R0.reuse, RZ, P3 ;  /* 0x000000ff0000720c */ /* 0x040fe40001fa4270 */
[----:B------:R-:W-:-:S11]  /*42f0*/  ISETP.GT.AND P3, PT, R0, 0x8, P3 ;  /* 0x000000080000780c */ /* 0x000fd60001f64270 */
[----:B-1----:R-:W-:Y:S02]  /*4300*/  @P5 IMAD.MOV.U32 R2, RZ, RZ, R4 ;  /* 0x000000ffff025224 */ /* 0x002fe400078e0004 */
[----:B------:R-:W-:-:S05]  /*4310*/  @P5 IMAD.MOV.U32 R3, RZ, RZ, R5 ;  /* 0x000000ffff035224 */ /* 0x000fca00078e0005 */
[----:B------:R1:W-:Y:S01]  /*4320*/  @P5 STG.E.U16 desc[UR36][R2.64+0x60], R48 ;  /* 0x0000603002005986 */ /* 0x0003e2000c101524 */
[C---:B------:R-:W-:Y:S02]  /*4330*/  ISETP.GT.AND P5, PT, R0.reuse, RZ, P0 ;  /* 0x000000ff0000720c */ /* 0x040fe400007a4270 */
[----:B------:R-:W-:Y:S01]  /*4340*/  ISETP.GT.AND P0, PT, R0, 0x8, P0 ;  /* 0x000000080000780c */ /* 0x000fe20000704270 */
[----:B-1----:R-:W-:Y:S02]  /*4350*/  @P4 IMAD.MOV.U32 R2, RZ, RZ, R4 ;  /* 0x000000ffff024224 */ /* 0x002fe400078e0004 */
[----:B------:R-:W-:-:S05]  /*4360*/  @P4 IMAD.MOV.U32 R3, RZ, RZ, R5 ;  /* 0x000000ffff034224 */ /* 0x000fca00078e0005 */
[----:B------:R1:W-:Y:S01]  /*4370*/  @P4 STG.E.U16 desc[UR36][R2.64+0x62], R49 ;  /* 0x0000623102004986 */ /* 0x0003e2000c101524 */
[C---:B------:R-:W-:Y:S02]  /*4380*/  ISETP.GT.AND P4, PT, R0.reuse, RZ, P1 ;  /* 0x000000ff0000720c */ /* 0x040fe40000f84270 */
[----:B------:R-:W-:Y:S01]  /*4390*/  ISETP.GT.AND P1, PT, R0, 0x8, P1 ;  /* 0x000000080000780c */ /* 0x000fe20000f24270 */
[----:B-1----:R-:W-:Y:S02]  /*43a0*/  @P3 IMAD.MOV.U32 R2, RZ, RZ, R6 ;  /* 0x000000ffff023224 */ /* 0x002fe400078e0006 */
[----:B------:R-:W-:-:S05]  /*43b0*/  @P3 IMAD.MOV.U32 R3, RZ, RZ, R7 ;  /* 0x000000ffff033224 */ /* 0x000fca00078e0007 */
[----:B------:R1:W-:Y:S02]  /*43c0*/  @P3 STG.E.U16 desc[UR36][R2.64+0x60], R50 ;  /* 0x0000603202003986 */ /* 0x0003e4000c101524 */
[----:B-1----:R-:W-:Y:S02]  /*43d0*/  @P2 IMAD.MOV.U32 R2, RZ, RZ, R6 ;  /* 0x000000ffff022224 */ /* 0x002fe400078e0006 */
[----:B------:R-:W-:-:S05]  /*43e0*/  @P2 IMAD.MOV.U32 R3, RZ, RZ, R7 ;  /* 0x000000ffff032224 */ /* 0x000fca00078e0007 */
[----:B------:R1:W-:Y:S02]  /*43f0*/  @P2 STG.E.U16 desc[UR36][R2.64+0x62], R51 ;  /* 0x0000623302002986 */ /* 0x0003e4000c101524 */
[----:B-1----:R-:W-:Y:S02]  /*4400*/  @P4 IMAD.MOV.U32 R2, RZ, RZ, R4 ;  /* 0x000000ffff024224 */ /* 0x002fe400078e0004 */
[----:B------:R-:W-:-:S05]  /*4410*/  @P4 IMAD.MOV.U32 R3, RZ, RZ, R5 ;  /* 0x000000ffff034224 */ /* 0x000fca00078e0005 */
[----:B------:R1:W-:Y:S04]  /*4420*/  @P4 STG.E.U16 desc[UR36][R2.64+0x70], R52 ;  /* 0x0000703402004986 */ /* 0x0003e8000c101524 */
[----:B------:R2:W-:Y:S01]  /*4430*/  @P5 STG.E.U16 desc[UR36][R4.64+0x72], R53 ;  /* 0x0000723504005986 */ /* 0x0005e2000c101524 */
[----:B-1----:R-:W-:Y:S02]  /*4440*/  @P1 IMAD.MOV.U32 R2, RZ, RZ, R6 ;  /* 0x000000ffff021224 */ /* 0x002fe400078e0006 */
[----:B------:R-:W-:-:S05]  /*4450*/  @P1 IMAD.MOV.U32 R3, RZ, RZ, R7 ;  /* 0x000000ffff031224 */ /* 0x000fca00078e0007 */
[----:B------:R2:W-:Y:S04]  /*4460*/  @P1 STG.E.U16 desc[UR36][R2.64+0x70], R54 ;  /* 0x0000703602001986 */ /* 0x0005e8000c101524 */
[----:B------:R2:W-:Y:S02]  /*4470*/  @P0 STG.E.U16 desc[UR36][R6.64+0x72], R55 ;  /* 0x0000723706000986 */ /* 0x0005e4000c101524 */
.L_x_95:
[----:B------:R-:W-:Y:S05]  /*4480*/  BSYNC B0 ;  /* 0x0000000000007941 */ /* 0x000fea0003800000 */
.L_x_33:
[----:B0-2---:R-:W2:Y:S01]  /*4490*/  LDL.64 R2, [R1] ;  /* 0x0000000001027983 */ /* 0x005ea20000100a00 */
[----:B------:R-:W-:Y:S01]  /*44a0*/  ULDC.64 UR4, c[0x0][0x650] ;  /* 0x0001940000047ab9 */ /* 0x000fe20000000a00 */
[----:B------:R0:W-:Y:S01]  /*44b0*/  SYNCS.ARRIVE.TRANS64.A1T0 RZ, [R64+UR47], RZ ;  /* 0x000000ff40ff79a7 */ /* 0x0001e2000810002f */
[----:B------:R-:W-:Y:S01]  /*44c0*/  PRMT R0, RZ, 0x7610, R0 ;  /* 0x00007610ff007816 */ /* 0x000fe20000000000 */
[----:B-----5:R-:W-:Y:S02]  /*44d0*/  IMAD.MOV.U32 R19, RZ, RZ, -0x1 ;  /* 0xffffffffff137424 */ /* 0x020fe400078e00ff */
[----:B------:R-:W-:Y:S01]  /*44e0*/  IMAD.MOV.U32 R22, RZ, RZ, -0x1 ;  /* 0xffffffffff167424 */ /* 0x000fe200078e00ff */
[----:B--2---:R-:W-:-:S04]  /*44f0*/  LEA R18, P0, R2, R18, 0x1 ;  /* 0x0000001202127211 */ /* 0x004fc800078008ff */
[----:B------:R-:W-:Y:S01]  /*4500*/  LEA.HI.X R17, R2, R17, R23, 0x1, P0 ;  /* 0x0000001102117211 */ /* 0x000fe200000f0c17 */
[----:B------:R-:W-:Y:S01]  /*4510*/  IMAD.MOV.U32 R2, RZ, RZ, -0x1 ;  /* 0xffffffffff027424 */ /* 0x000fe200078e00ff */
[----:B------:R-:W-:-:S04]  /*4520*/  ISETP.GE.U32.AND P0, PT, R18, UR4, PT ;  /* 0x0000000412007c0c */ /* 0x000fc8000bf06070 */
[----:B------:R-:W-:-:S13]  /*4530*/  ISETP.GE.U32.AND.EX P0, PT, R17, UR5, PT, P0 ;  /* 0x0000000511007c0c */ /* 0x000fda000bf06100 */
[----:B0-----:R-:W-:Y:S05]  /*4540*/  @P0 BRA `(.L_x_96) ;  /* 0x0000000400700947 */ /* 0x001fea0003800000 */
[----:B-1----:R-:W0:Y:S01]  /*4550*/  S2R R10, SR_CTAID.X ;  /* 0x00000000000a7919 */ /* 0x002e220000002500 */
[----:B---34-:R-:W1:Y:S01]  /*4560*/  LDC.64 R8, c[0x0][0x628] ;  /* 0x00018a00ff087b82 */ /* 0x018e620000000a00 */
[----:B------:R-:W-:Y:S01]  /*4570*/  ULDC UR4, c[0x0][0x150] ;  /* 0x0000540000047ab9 */ /* 0x000fe20000000800 */
[----:B------:R-:W-:Y:S01]  /*4580*/  IMAD.MOV.U32 R6, RZ, RZ, R18 ;  /* 0x000000ffff067224 */ /* 0x000fe200078e0012 */
[----:B------:R-:W2:Y:S01]  /*4590*/  S2R R20, SR_CTAID.Y ;  /* 0x0000000000147919 */ /* 0x000ea20000002600 */
[----:B------:R-:W-:-:S04]  /*45a0*/  IMAD.MOV.U32 R7, RZ, RZ, R17 ;  /* 0x000000ffff077224 */ /* 0x000fc800078e0011 */
[----:B------:R-:W3:Y:S08]  /*45b0*/  LDC R15, c[0x0][0x144] ;  /* 0x00005100ff0f7b82 */ /* 0x000ef00000000800 */
[----:B------:R-:W4:Y:S08]  /*45c0*/  LDC R0, c[0x0][0x630] ;  /* 0x00018c00ff007b82 */ /* 0x000f300000000800 */
[----:B------:R-:W2:Y:S01]  /*45d0*/  LDC.64 R12, c[0x0][0x620] ;  /* 0x00018800ff0c7b82 */ /* 0x000ea20000000a00 */
[----:B-1----:R-:W-:-:S04]  /*45e0*/  ISETP.NE.U32.AND P0, PT, R8, RZ, PT ;  /* 0x000000ff0800720c */ /* 0x002fc80003f05070 */
[----:B------:R-:W-:Y:S02]  /*45f0*/  ISETP.NE.AND.EX P0, PT, R9, RZ, PT, P0 ;  /* 0x000000ff0900720c */ /* 0x000fe40003f05300 */
[----:B0-----:R-:W-:-:S05]  /*4600*/  I2FP.F32.U32 R2, R10 ;  /* 0x0000000a00027245 */ /* 0x001fca0000201000 */
[----:B------:R-:W-:-:S04]  /*4610*/  FMUL R2, R2, UR4 ;  /* 0x0000000402027c20 */ /* 0x000fc80008400000 */
[----:B------:R0:W1:Y:S02]  /*4620*/  F2I.U32.TRUNC.NTZ R14, R2 ;  /* 0x00000002000e7305 */ /* 0x000064000020f000 */
[----:B---34-:R-:W-:Y:S05]  /*4630*/  @!P0 BRA `(.L_x_97) ;  /* 0x0000000000288947 */ /* 0x018fea0003800000 */
[----:B------:R-:W3:Y:S02]  /*4640*/  LDC R3, c[0x0][0x634] ;  /* 0x00018d00ff037b82 */ /* 0x000ee40000000800 */
[----:B---3--:R-:W-:-:S05]  /*4650*/  IADD3 R7, P0, R18, R3, RZ ;  /* 0x0000000312077210 */ /* 0x008fca0007f1e0ff */
[----:B------:R-:W-:-:S04]  /*4660*/  IMAD.X R11, RZ, RZ, R17, P0 ;  /* 0x000000ffff0b7224 */ /* 0x000fc800000e0611 */
[----:B0-----:R-:W-:-:S04]  /*4670*/  IMAD.WIDE.U32 R2, R11, R8, RZ ;  /* 0x000000080b027225 */ /* 0x001fc800078e00ff */
[----:B------:R-:W-:-:S04]  /*4680*/  IMAD.WIDE.U32 R4, P0, R7, R9, R2 ;  /* 0x0000000907047225 */ /* 0x000fc80007800002 */
[----:B------:R-:W-:-:S04]  /*4690*/  IMAD.WIDE.U32 R2, R7, R8, RZ ;  /* 0x0000000807027225 */ /* 0x000fc800078e00ff */
[----:B------:R-:W-:Y:S01]  /*46a0*/  IMAD.X R7, RZ, RZ, RZ, P0 ;  /* 0x000000ffff077224 */ /* 0x000fe200000e06ff */
[----:B------:R-:W-:Y:S01]  /*46b0*/  IADD3 RZ, P0, R3, R4, RZ ;  /* 0x0000000403ff7210 */ /* 0x000fe20007f1e0ff */
[----:B------:R-:W-:-:S04]  /*46c0*/  IMAD.MOV.U32 R6, RZ, RZ, R5 ;  /* 0x000000ffff067224 */ /* 0x000fc800078e0005 */
[----:B------:R-:W-:-:S08]  /*46d0*/  IMAD.WIDE.U32.X R6, R11, R9, R6, P0 ;  /* 0x000000090b067225 */ /* 0x000fd000000e0406 */
.L_x_97:
[----:B------:R-:W3:Y:S01]  /*46e0*/  LDC.64 R26, c[0x0][0x640] ;  /* 0x00019000ff1a7b82 */ /* 0x000ee20000000a00 */
[-C--:B------:R-:W-:Y:S01]  /*46f0*/  SHF.R.U64 R11, R6, R0.reuse, R7 ;  /* 0x00000000060b7219 */ /* 0x080fe20000001207 */
[----:B------:R-:W-:Y:S01]  /*4700*/  IMAD.MOV.U32 R19, RZ, RZ, R17 ;  /* 0x000000ffff137224 */ /* 0x000fe200078e0011 */
[----:B------:R-:W-:Y:S01]  /*4710*/  SHF.R.U32.HI R0, RZ, R0, R7 ;  /* 0x00000000ff007219 */ /* 0x000fe20000011607 */
[----:B-1----:R-:W-:Y:S01]  /*4720*/  IMAD.MOV R14, RZ, RZ, -R14 ;  /* 0x000000ffff0e7224 */ /* 0x002fe200078e0a0e */
[----:B------:R-:W-:Y:S01]  /*4730*/  IADD3 R5, P0, RZ, -R11, RZ ;  /* 0x8000000bff057210 */ /* 0x000fe20007f1e0ff */
[----:B------:R-:W-:Y:S01]  /*4740*/  ULDC UR4, c[0x0][0x154] ;  /* 0x0000550000047ab9 */ /* 0x000fe20000000800 */
[----:B------:R-:W-:Y:S01]  /*4750*/  IMAD.MOV.U32 R7, RZ, RZ, 0x1 ;  /* 0x00000001ff077424 */ /* 0x000fe200078e00ff */
[----:B------:R-:W1:Y:S01]  /*4760*/  LDC R4, c[0x0][0x618] ;  /* 0x00018600ff047b82 */ /* 0x000e620000000800 */
[----:B------:R-:W-:Y:S02]  /*4770*/  IMAD R22, R15, R14, R10 ;  /* 0x0000000e0f167224 */ /* 0x000fe400078e020a */
[----:B------:R-:W-:-:S04]  /*4780*/  IMAD.X R3, RZ, RZ, ~R0, P0 ;  /* 0x000000ffff037224 */ /* 0x000fc800000e0e00 */
[-C--:B--2---:R-:W-:Y:S01]  /*4790*/  IMAD R0, R3, R12.reuse, RZ ;  /* 0x0000000c03007224 */ /* 0x084fe200078e02ff */
[----:B------:R-:W2:Y:S01]  /*47a0*/  LDC R6, c[0x0][0x608] ;  /* 0x00018200ff067b82 */ /* 0x000ea20000000800 */
[----:B0-----:R-:W-:-:S04]  /*47b0*/  IMAD.WIDE.U32 R2, R5, R12, R18 ;  /* 0x0000000c05027225 */ /* 0x001fc800078e0012 */
[----:B------:R-:W-:Y:S01]  /*47c0*/  IMAD R5, R5, R13, R0 ;  /* 0x0000000d05057224 */ /* 0x000fe200078e0200 */
[----:B------:R-:W-:Y:S02]  /*47d0*/  I2FP.F32.U32 R0, R20 ;  /* 0x0000001400007245 */ /* 0x000fe40000201000 */
[----:B------:R-:W0:Y:S01]  /*47e0*/  LDC R24, c[0x0][0x658] ;  /* 0x00019600ff187b82 */ /* 0x000e220000000800 */
[----:B------:R-:W-:Y:S01]  /*47f0*/  IMAD.IADD R3, R3, 0x1, R5 ;  /* 0x0000000103037824 */ /* 0x000fe200078e0205 */
[----:B---3--:R-:W-:Y:S01]  /*4800*/  ISETP.NE.U32.AND P0, PT, R26, RZ, PT ;  /* 0x000000ff1a00720c */ /* 0x008fe20003f05070 */
[----:B------:R-:W-:Y:S01]  /*4810*/  FMUL R0, R0, UR4 ;  /* 0x0000000400007c20 */ /* 0x000fe20008400000 */
[----:B------:R-:W-:Y:S02]  /*4820*/  IMAD.MOV.U32 R5, RZ, RZ, -0x1 ;  /* 0xffffffffff057424 */ /* 0x000fe400078e00ff */
[----:B------:R-:W-:Y:S01]  /*4830*/  ISETP.NE.AND.EX P0, PT, R27, RZ, PT, P0 ;  /* 0x000000ff1b00720c */ /* 0x000fe20003f05300 */
[----:B------:R3:W4:Y:S01]  /*4840*/  F2I.U32.TRUNC.NTZ R12, R0 ;  /* 0x00000000000c7305 */ /* 0x000722000020f000 */
[----:B------:R-:W3:Y:S01]  /*4850*/  LDC R15, c[0x0][0x148] ;  /* 0x00005200ff0f7b82 */ /* 0x000ee20000000800 */
[----:B-1----:R-:W-:-:S02]  /*4860*/  SHF.R.U64 R10, R2, R4, R3 ;  /* 0x00000004020a7219 */ /* 0x002fc40000001203 */
[----:B------:R-:W-:-:S05]  /*4870*/  SHF.R.U32.HI R3, RZ, R4, R3 ;  /* 0x00000004ff037219 */ /* 0x000fca0000011603 */
[----:B------:R-:W1:Y:S01]  /*4880*/  LDC R14, c[0x0][0x600] ;  /* 0x00018000ff0e7b82 */ /* 0x000e620000000800 */
[-CC-:B--2---:R-:W-:Y:S02]  /*4890*/  SHF.R.U64 R8, R10, R6.reuse, R3.reuse ;  /* 0x000000060a087219 */ /* 0x184fe40000001203 */
[----:B------:R-:W-:-:S05]  /*48a0*/  SHF.R.U32.HI R3, RZ, R6, R3 ;  /* 0x00000006ff037219 */ /* 0x000fca0000011603 */
[----:B------:R-:W2:Y:S01]  /*48b0*/  LDC R21, c[0x0][0x648] ;  /* 0x00019200ff157b82 */ /* 0x000ea20000000800 */
[-CC-:B0-----:R-:W-:Y:S02]  /*48c0*/  SHF.R.U64 R13, R8, R24.reuse, R3.reuse ;  /* 0x00000018080d7219 */ /* 0x181fe40000001203 */
[-C--:B------:R-:W-:Y:S02]  /*48d0*/  SHF.L.U32 R5, R5, R24.reuse, RZ ;  /* 0x0000001805057219 */ /* 0x080fe400000006ff */
[-C--:B------:R-:W-:Y:S01]  /*48e0*/  SHF.R.U32.HI R3, RZ, R24.reuse, R3 ;  /* 0x00000018ff037219 */ /* 0x080fe20000011603 */
[----:B------:R-:W-:Y:S01]  /*48f0*/  IMAD.MOV.U32 R2, RZ, RZ, R13 ;  /* 0x000000ffff027224 */ /* 0x000fe200078e000d */
[----:B------:R-:W-:Y:S01]  /*4900*/  SHF.L.U32 R24, R7, R24, RZ ;  /* 0x0000001807187219 */ /* 0x000fe200000006ff */
[----:B------:R-:W0:Y:S01]  /*4910*/  LDC R25, c[0x0][0x638] ;  /* 0x00018e00ff197b82 */ /* 0x000e220000000800 */
[----:B------:R-:W-:-:S07]  /*4920*/  LOP3.LUT R19, RZ, R5, RZ, 0x33, !PT ;  /* 0x00000005ff137212 */ /* 0x000fce00078e33ff */
[----:B------:R-:W0:Y:S01]  /*4930*/  LDC R28, c[0x0][0x610] ;  /* 0x00018400ff1c7b82 */ /* 0x000e220000000800 */
[----:B----4-:R-:W-:Y:S05]  /*4940*/  @!P0 BRA `(.L_x_98) ;  /* 0x0000000000288947 */ /* 0x010fea0003800000 */
[----:B---3--:R-:W3:Y:S02]  /*4950*/  LDC R0, c[0x0][0x64c] ;  /* 0x00019300ff007b82 */ /* 0x008ee40000000800 */
[----:B---3--:R-:W-:-:S05]  /*4960*/  IADD3 R7, P0, R13, R0, RZ ;  /* 0x000000000d077210 */ /* 0x008fca0007f1e0ff */
        /* <DEDUP_REMOVED lines=8> */
.L_x_98:
[----:B------:R-:W4:Y:S01]  /*49f0*/  LDC R4, c[0x0][0x65c] ;  /* 0x00019700ff047b82 */ /* 0x000f220000000800 */
[----:B--23--:R-:W-:Y:S01]  /*4a00*/  SHF.R.U64 R0, R2, R21, R3 ;  /* 0x0000001502007219 */ /* 0x00cfe20000001203 */
[----:B-1----:R-:W-:Y:S01]  /*4a10*/  VIADD R3, R14, 0xffffffff ;  /* 0xffffffff0e037836 */ /* 0x002fe20000000000 */
[----:B------:R-:W-:Y:S01]  /*4a20*/  LOP3.LUT R19, R8, R19, RZ, 0xc0, !PT ;  /* 0x0000001308137212 */ /* 0x000fe200078ec0ff */
[----:B------:R-:W-:Y:S02]  /*4a30*/  IMAD.MOV R12, RZ, RZ, -R12 ;  /* 0x000000ffff0c7224 */ /* 0x000fe400078e0a0c */
[----:B------:R-:W-:Y:S01]  /*4a40*/  IMAD.MOV R2, RZ, RZ, -R0 ;  /* 0x000000ffff027224 */ /* 0x000fe200078e0a00 */
[----:B------:R-:W-:Y:S01]  /*4a50*/  LOP3.LUT R3, R10, R3, RZ, 0xc0, !PT ;  /* 0x000000030a037212 */ /* 0x000fe200078ec0ff */
[----:B------:R-:W-:Y:S02]  /*4a60*/  IMAD R19, R24, R0, R19 ;  /* 0x0000000018137224 */ /* 0x000fe400078e0213 */
[----:B0-----:R-:W-:-:S04]  /*4a70*/  IMAD R0, R2, R25, R13 ;  /* 0x0000001902007224 */ /* 0x001fc800078e020d */
[----:B------:R-:W-:Y:S01]  /*4a80*/  IMAD R2, R0, R14, R3 ;  /* 0x0000000e00027224 */ /* 0x000fe200078e0203 */
[----:B----4-:R-:W-:Y:S01]  /*4a90*/  ISETP.NE.AND P0, PT, R4, 0x1, PT ;  /* 0x000000010400780c */ /* 0x010fe20003f05270 */
[----:B------:R-:W-:-:S05]  /*4aa0*/  IMAD.MOV.U32 R4, RZ, RZ, 0x1 ;  /* 0x00000001ff047424 */ /* 0x000fca00078e00ff */
[----:B------:R-:W-:-:S07]  /*4ab0*/  PRMT R0, R4, 0x7610, R0 ;  /* 0x0000761004007816 */ /* 0x000fce0000000000 */
[----:B------:R-:W-:-:S04]  /*4ac0*/  @P0 IMAD R22, R15, R12, R20 ;  /* 0x0000000c0f160224 */ /* 0x000fc800078e0214 */
[----:B------:R-:W-:-:S05]  /*4ad0*/  IMAD R19, R19, R28, R22 ;  /* 0x0000001c13137224 */ /* 0x000fca00078e0216 */
[----:B------:R-:W-:Y:S02]  /*4ae0*/  SEL R22, R2, R19, !P0 ;  /* 0x0000001302167207 */ /* 0x000fe40004000000 */
[----:B------:R-:W-:Y:S01]  /*4af0*/  SEL R19, R19, R2, !P0 ;  /* 0x0000000213137207 */ /* 0x000fe20004000000 */
[----:B------:R-:W-:-:S07]  /*4b00*/  IMAD.MOV.U32 R2, RZ, RZ, R11 ;  /* 0x000000ffff027224 */ /* 0x000fce00078e000b */
.L_x_96:
[----:B------:R-:W-:Y:S02]  /*4b10*/  LOP3.LUT P0, RZ, R0, 0xff, RZ, 0xc0, !PT ;  /* 0x000000ff00ff7812 */ /* 0x000fe4000780c0ff */
[----:B------:R-:W-:-:S11]  /*4b20*/  LOP3.LUT R71, R71, 0x1, RZ, 0x3c, !PT ;  /* 0x0000000147477812 */ /* 0x000fd600078e3cff */
[----:B------:R-:W-:Y:S05]  /*4b30*/  @P0 BRA `(.L_x_99) ;  /* 0xffffffc800bc0947 */ /* 0x000fea000383ffff */
[----:B------:R-:W-:Y:S05]  /*4b40*/  EXIT ;  /* 0x000000000000794d */ /* 0x000fea0003800000 */
.L_x_14:
[----:B------:R-:W-:-:S08]  /*4b50*/  ISETP.NE.AND P0, PT, R0, RZ, PT ;  /* 0x000000ff0000720c */ /* 0x000fd00003f05270 */
[----:B0-----:R-:W0:-:S00]  /*4b60*/  USETMAXREG.DEALLOC.CTAPOOL 0x28 ;  /* 0x00000028000079c8 */ /* 0x001e0000080e0500 */
[----:B------:R-:W-:Y:S05]  /*4b70*/  @P0 EXIT ;  /* 0x000000000000094d */ /* 0x000fea0003800000 */
[----:B0-----:R-:W-:Y:S01]  /*4b80*/  LOP3.LUT P0, RZ, R8, 0xff, RZ, 0xc0, !PT ;  /* 0x000000ff08ff7812 */ /* 0x001fe2000780c0ff */
[----:B------:R-:W-:Y:S02]  /*4b90*/  IMAD.MOV.U32 R0, RZ, RZ, 0x1 ;  /* 0x00000001ff007424 */ /* 0x000fe400078e00ff */
[----:B------:R-:W-:-:S10]  /*4ba0*/  IMAD.MOV.U32 R7, RZ, RZ, RZ ;  /* 0x000000ffff077224 */ /* 0x000fd400078e00ff */
[----:B------:R-:W-:Y:S05]  /*4bb0*/  @!P0 BRA `(.L_x_100) ;  /* 0x0000000c00188947 */ /* 0x000fea0003800000 */
[----:B------:R-:W-:Y:S01]  /*4bc0*/  LOP3.LUT P0, RZ, R4, 0x1f, RZ, 0xc0, !PT ;  /* 0x0000001f04ff7812 */ /* 0x000fe2000780c0ff */
[----:B------:R-:W-:Y:S01]  /*4bd0*/  ULDC UR5, c[0x0][0x658] ;  /* 0x0001960000057ab9 */ /* 0x000fe20000000800 */
[----:B------:R-:W-:Y:S01]  /*4be0*/  UMOV UR6, 0xffffffff ;  /* 0xffffffff00067882 */ /* 0x000fe20000000000 */
[----:B------:R-:W-:Y:S01]  /*4bf0*/  BSSY B0, `(.L_x_100) ;  /* 0x00000c2000007945 */ /* 0x000fe20003800000 */
[----:B------:R-:W-:Y:S01]  /*4c00*/  USHF.L.U32 UR6, UR6, UR5, URZ ;  /* 0x0000000506067299 */ /* 0x000fe2000800063f */
[C---:B------:R-:W-:Y:S01]  /*4c10*/  ISETP.NE.AND P2, PT, R3.reuse, RZ, PT ;  /* 0x000000ff0300720c */ /* 0x040fe20003f45270 */
[----:B------:R-:W-:Y:S01]  /*4c20*/  IMAD.MOV.U32 R8, RZ, RZ, 0x1 ;  /* 0x00000001ff087424 */ /* 0x000fe200078e00ff */
[----:B------:R-:W-:Y:S01]  /*4c30*/  ISETP.NE.OR P0, PT, R3, RZ, !P0 ;  /* 0x000000ff0300720c */ /* 0x000fe20004705670 */
[----:B------:R-:W-:Y:S01]  /*4c40*/  IMAD.MOV.U32 R0, RZ, RZ, 0x1 ;  /* 0x00000001ff007424 */ /* 0x000fe200078e00ff */
[----:B------:R-:W-:Y:S01]  /*4c50*/  LOP3.LUT R6, R16, 0x2, RZ, 0xfc, !PT ;  /* 0x0000000210067812 */ /* 0x000fe200078efcff */
[----:B------:R-:W-:Y:S01]  /*4c60*/  IMAD.MOV.U32 R7, RZ, RZ, RZ ;  /* 0x000000ffff077224 */ /* 0x000fe200078e00ff */
[----:B------:R-:W-:Y:S01]  /*4c70*/  ULDC UR4, c[0x0][0x600] ;  /* 0x0001800000047ab9 */ /* 0x000fe20000000800 */
[----:B------:R-:W-:Y:S01]  /*4c80*/  UMOV UR7, 0x1 ;  /* 0x0000000100077882 */ /* 0x000fe20000000000 */
[----:B------:R-:W-:-:S02]  /*4c90*/  UIADD3 UR19, UR40, 0x1, URZ ;  /* 0x0000000128137890 */ /* 0x000fc4000fffe03f */
[----:B------:R-:W-:Y:S02]  /*4ca0*/  UIADD3 UR15, UR4, -0x1, URZ ;  /* 0xffffffff040f7890 */ /* 0x000fe4000fffe03f */
[----:B------:R-:W-:Y:S02]  /*4cb0*/  USHF.L.U32 UR17, UR7, UR5, URZ ;  /* 0x0000000507117299 */ /* 0x000fe4000800063f */
[----:B------:R-:W-:Y:S01]  /*4cc0*/  ULOP3.LUT UR16, URZ, UR6, URZ, 0x33, !UPT ;  /* 0x000000063f107292 */ /* 0x000fe2000f8e333f */
[----:B------:R-:W-:-:S11]  /*4cd0*/  ULDC.64 UR20, c[0x0][0x198] ;  /* 0x0000660000147ab9 */ /* 0x000fd60000000a00 */
.L_x_112:
[----:B------:R-:W-:-:S03]  /*4ce0*/  UMOV UR4, 0xffffffff ;  /* 0xffffffff00047882 */ /* 0x000fc60000000000 */
[----:B------:R-:W-:Y:S05]  /*4cf0*/  BRA.DIV UR4, `(.L_x_101) ;  /* 0x0000001604447947 */ /* 0x000fea000b800000 */
[----:B------:R-:W-:-:S13]  /*4d00*/  ELECT P6, URZ, PT ;  /* 0x00000000003f782f */ /* 0x000fda00038c0000 */
.L_x_135:
[----:B------:R-:W0:Y:S01]  /*4d10*/  LDC R3, c[0x0][0x28c] ;  /* 0x0000a300ff037b82 */ /* 0x000e220000000800 */
[----:B------:R-:W-:Y:S01]  /*4d20*/  BSSY B1, `(.L_x_102) ;  /* 0x0000035000017945 */ /* 0x000fe20003800000 */
[----:B0-----:R-:W-:-:S13]  /*4d30*/  ISETP.LT.OR P6, PT, R3, 0x1, !P6 ;  /* 0x000000010300780c */ /* 0x001fda00077c1670 */
[----:B------:R-:W-:Y:S05]  /*4d40*/  @P6 BRA `(.L_x_103) ;  /* 0x0000000000c86947 */ /* 0x000fea0003800000 */
[----:B------:R-:W-:Y:S02]  /*4d50*/  IMAD.SHL.U32 R22, R22, 0x40, RZ ;  /* 0x0000004016167824 */ /* 0x000fe400078e00ff */
[----:B------:R-:W-:Y:S02]  /*4d60*/  IMAD.SHL.U32 R19, R19, 0x40, RZ ;  /* 0x0000004013137824 */ /* 0x000fe400078e00ff */
[----:B------:R-:W-:Y:S02]  /*4d70*/  IMAD.MOV.U32 R12, RZ, RZ, RZ ;  /* 0x000000ffff0c7224 */ /* 0x000fe400078e00ff */
[----:B------:R-:W-:Y:S02]  /*4d80*/  IMAD.U32 R13, RZ, RZ, UR19 ;  /* 0x00000013ff0d7e24 */ /* 0x000fe4000f8e00ff */
[----:B------:R-:W-:Y:S02]  /*4d90*/  IMAD.MOV.U32 R3, RZ, RZ, R0 ;  /* 0x000000ffff037224 */ /* 0x000fe400078e0000 */
[----:B------:R-:W-:-:S07]  /*4da0*/  IMAD.MOV.U32 R4, RZ, RZ, R7 ;  /* 0x000000ffff047224 */ /* 0x000fce00078e0007 */
.L_x_107:
[----:B------:R-:W0:Y:S01]  /*4db0*/  S2R R10, SR_CgaCtaId ;  /* 0x00000000000a7919 */ /* 0x000e220000008800 */
[----:B------:R-:W-:Y:S01]  /*4dc0*/  MOV R5, 0x400 ;  /* 0x0000040000057802 */ /* 0x000fe20000000f00 */
[----:B------:R-:W1:Y:S03]  /*4dd0*/  @!P2 LDC R9, c[0x0][0x500] ;  /* 0x00014000ff09ab82 */ /* 0x000e660000000800 */
[----:B0-----:R-:W-:Y:S02]  /*4de0*/  LEA R11, R10, R5, 0x18 ;  /* 0x000000050a0b7211 */ /* 0x001fe400078ec0ff */
[----:B------:R-:W-:-:S03]  /*4df0*/  SHF.L.U32 R5, R3, 0x1f, RZ ;  /* 0x0000001f03057819 */ /* 0x000fc600000006ff */
[----:B------:R-:W-:-:S04]  /*4e00*/  IMAD R10, R4, 0x8, R11 ;  /* 0x00000008040a7824 */ /* 0x000fc800078e020b */
[----:B------:R-:W0:Y:S02]  /*4e10*/  SYNCS.PHASECHK.TRANS64.TRYWAIT P1, [R10+URZ+0x70], R5 ;  /* 0x000070050a0075a7 */ /* 0x000e24000802017f */
[----:B01----:R-:W-:Y:S05]  /*4e20*/  @!P1 BRA `(.L_x_104) ;  /* 0x0000001400189947 */ /* 0x003fea0003800000 */
.L_x_136:
[----:B0-----:R-:W-:Y:S01]  /*4e30*/  PRMT R5, R6, 0x9910, RZ ;  /* 0x0000991006057816 */ /* 0x001fe200000000ff */
[----:B------:R0:W-:Y:S03]  /*4e40*/  @!P2 SYNCS.ARRIVE.TRANS64 RZ, [R10+URZ], R9 ;  /* 0x000000090affa9a7 */ /* 0x0001e6000800003f */
[----:B------:R-:W-:-:S13]  /*4e50*/  ISETP.NE.AND P1, PT, R5, 0x2, PT ;  /* 0x000000020500780c */ /* 0x000fda0003f25270 */
[----:B0-----:R-:W-:Y:S05]  /*4e60*/  @P1 BRA `(.L_x_105) ;  /* 0x0000000000041947 */ /* 0x001fea0003800000 */
[----:B------:R-:W-:Y:S01]  /*4e70*/  BPT.TRAP 0x1 ;  /* 0x000000040000795c */ /* 0x000fe20000300000 */
.L_x_105:
[----:B------:R-:W-:Y:S05]  /*4e80*/  @P0 BRA `(.L_x_106) ;  /* 0x0000000000040947 */ /* 0x000fea0003800000 */
[----:B------:R-:W-:Y:S01]  /*4e90*/  BPT.TRAP 0x1 ;  /* 0x000000040000795c */ /* 0x000fe20000300000 */
.L_x_106:
[----:B------:R-:W-:Y:S01]  /*4ea0*/  IMAD R11, R4, 0x2000, R11 ;  /* 0x00002000040b7824 */ /* 0x000fe200078e020b */
[----:B------:R-:W-:Y:S01]  /*4eb0*/  R2UR UR9, R10 ;  /* 0x000000000a0972ca */ /* 0x000fe200000e0000 */
[----:B------:R-:W-:Y:S01]  /*4ec0*/  VIADD R13, R13, 0xffffffff ;  /* 0xffffffff0d0d7836 */ /* 0x000fe20000000000 */
[----:B------:R-:W-:Y:S01]  /*4ed0*/  UIADD3 UR4, UP0, UR20, 0xf0, URZ ;  /* 0x000000f014047890 */ /* 0x000fe2000ff1e03f */
[----:B------:R-:W-:Y:S01]  /*4ee0*/  R2UR UR11, R19 ;  /* 0x00000000130b72ca */ /* 0x000fe200000e0000 */
[----:B------:R-:W-:Y:S01]  /*4ef0*/  UIADD3 UR22, UP1, UR20, 0x1f0, URZ ;  /* 0x000001f014167890 */ /* 0x000fe2000ff3e03f */
[----:B------:R-:W-:Y:S01]  /*4f00*/  R2UR UR8, R11 ;  /* 0x000000000b0872ca */ /* 0x000fe200000e0000 */
[----:B------:R-:W-:Y:S01]  /*4f10*/  UIADD3.X UR5, URZ, UR21, URZ, UP0, !UPT ;  /* 0x000000153f057290 */ /* 0x000fe200087fe43f */
[----:B------:R-:W-:Y:S01]  /*4f20*/  R2UR UR10, R12 ;  /* 0x000000000c0a72ca */ /* 0x000fe200000e0000 */
[----:B------:R-:W-:Y:S01]  /*4f30*/  VIADD R4, R4, 0x1 ;  /* 0x0000000104047836 */ /* 0x000fe20000000000 */
[----:B------:R-:W-:Y:S01]  /*4f40*/  R2UR UR12, R2 ;  /* 0x00000000020c72ca */ /* 0x000fe200000e0000 */
[----:B------:R-:W-:Y:S01]  /*4f50*/  UIADD3.X UR23, URZ, UR21, URZ, UP1, !UPT ;  /* 0x000000153f177290 */ /* 0x000fe20008ffe43f */
[----:B------:R-:W-:Y:S01]  /*4f60*/  R2UR UR18, R22 ;  /* 0x00000000161272ca */ /* 0x000fe200000e0000 */
[----:B------:R-:W-:Y:S01]  /*4f70*/  UMOV UR6, 0x0 ;  /* 0x0000000000067882 */ /* 0x000fe20000000000 */
[----:B------:R-:W-:Y:S01]  /*4f80*/  ISETP.GT.AND P3, PT, R13, 0x1, PT ;  /* 0x000000010d00780c */ /* 0x000fe20003f64270 */
[----:B------:R-:W-:Y:S01]  /*4f90*/  UMOV UR7, 0x10000000 ;  /* 0x1000000000077882 */ /* 0x000fe20000000000 */
[----:B------:R-:W-:Y:S01]  /*4fa0*/  ISETP.NE.AND P1, PT, R4, 0xe, PT ;  /* 0x0000000e0400780c */ /* 0x000fe20003f25270 */
[----:B------:R-:W-:-:S02]  /*4fb0*/  VIADD R12, R12, 0x40 ;  /* 0x000000400c0c7836 */ /* 0x000fc40000000000 */
[----:B------:R-:W-:Y:S01]  /*4fc0*/  UIADD3 UR13, UR8, 0x200, URZ ;  /* 0x00000200080d7890 */ /* 0x000fe2000fffe03f */
[----:B------:R-:W-:Y:S01]  /*4fd0*/  SEL R10, RZ, 0x1, P1 ;  /* 0x00000001ff0a7807 */ /* 0x000fe20000800000 */
[----:B------:R-:W-:Y:S01]  /*4fe0*/  UIADD3 UR14, UR8, 0x1c200, URZ ;  /* 0x0001c200080e7890 */ /* 0x000fe2000fffe03f */
[----:B------:R-:W-:Y:S02]  /*4ff0*/  SEL R4, R4, RZ, P1 ;  /* 0x000000ff04047207 */ /* 0x000fe40000800000 */
[----:B------:R-:W-:Y:S02]  /*5000*/  LOP3.LUT R3, R3, R10, RZ, 0x3c, !PT ;  /* 0x0000000a03037212 */ /* 0x000fe400078e3cff */
[----:B------:R-:W-:Y:S02]  /*5010*/  UMOV UR8, UR13 ;  /* 0x0000000d00087c82 */ /* 0x000fe40008000000 */
[----:B------:R0:W-:Y:S02]  /*5020*/  UTMALDG.3D [UR8], [UR4], desc[UR6] ;  /* 0x00000608040075b4 */ /* 0x0001e40008011000 */
[----:B0-----:R-:W-:Y:S01]  /*5030*/  UMOV UR8, UR14 ;  /* 0x0000000e00087c82 */ /* 0x001fe20008000000 */
[----:B------:R-:W-:-:S02]  /*5040*/  UMOV UR11, UR18 ;  /* 0x00000012000b7c82 */ /* 0x000fc40008000000 */
[----:B------:R0:W-:Y:S02]  /*5050*/  UTMALDG.3D [UR8], [UR22], desc[UR6] ;  /* 0x00000608160075b4 */ /* 0x0001e40008011000 */
[----:B0-----:R-:W-:Y:S05]  /*5060*/  @P3 BRA `(.L_x_107) ;  /* 0xfffffffc00503947 */ /* 0x001fea000383ffff */
.L_x_103:
[----:B------:R-:W-:Y:S05]  /*5070*/  BSYNC B1 ;  /* 0x0000000000017941 */ /* 0x000fea0003800000 */
.L_x_102:
[----:B------:R-:W2:Y:S01]  /*5080*/  LDL.64 R10, [R1] ;  /* 0x00000000010a7983 */ /* 0x000ea20000100a00 */
[----:B------:R-:W-:Y:S01]  /*5090*/  LOP3.LUT P4, RZ, R8, 0xff, RZ, 0xc0, !PT ;  /* 0x000000ff08ff7812 */ /* 0x000fe2000788c0ff */
[----:B------:R-:W-:Y:S01]  /*50a0*/  VIADD R4, R7, UR40 ;  /* 0x0000002807047c36 */ /* 0x000fe20008000000 */
[----:B------:R-:W-:Y:S01]  /*50b0*/  ULDC.64 UR4, c[0x0][0x650] ;  /* 0x0001940000047ab9 */ /* 0x000fe20000000a00 */
[----:B------:R-:W-:Y:S01]  /*50c0*/  IMAD.U32 R5, RZ, RZ, UR40 ;  /* 0x00000028ff057e24 */ /* 0x000fe2000f8e00ff */
[----:B------:R-:W-:Y:S01]  /*50d0*/  UISETP.GE.U32.AND UP0, UPT, UR40, 0xe, UPT ;  /* 0x0000000e2800788c */ /* 0x000fe2000bf06070 */
[----:B------:R-:W-:Y:S01]  /*50e0*/  BSSY B1, `(.L_x_108) ;  /* 0x0000070000017945 */ /* 0x000fe20003800000 */
[----:B------:R-:W-:Y:S01]  /*50f0*/  SHF.R.U32.HI R2, RZ, 0x1, R4 ;  /* 0x00000001ff027819 */ /* 0x000fe20000011604 */
[----:B------:R-:W-:Y:S01]  /*5100*/  IMAD.MOV.U32 R19, RZ, RZ, -0x1 ;  /* 0xffffffffff137424 */ /* 0x000fe200078e00ff */
[----:B------:R-:W-:Y:S01]  /*5110*/  ISETP.GT.U32.AND P1, PT, R4, 0xd, PT ;  /* 0x0000000d0400780c */ /* 0x000fe20003f24070 */
[----:B------:R-:W-:Y:S01]  /*5120*/  IMAD.MOV.U32 R22, RZ, RZ, -0x1 ;  /* 0xffffffffff167424 */ /* 0x000fe200078e00ff */
[----:B------:R-:W-:-:S02]  /*5130*/  PLOP3.LUT P3, PT, PT, PT, UP0, 0x80, 0x0 ;  /* 0x000000000000781c */ /* 0x000fc40003f6f008 */
[----:B------:R-:W-:Y:S01]  /*5140*/  ISETP.LT.U32.AND P1, PT, R5, 0xe, P1 ;  /* 0x0000000e0500780c */ /* 0x000fe20000f21070 */
[----:B------:R-:W0:Y:S01]  /*5150*/  @P4 S2R R8, SR_CgaCtaId ;  /* 0x0000000000084919 */ /* 0x000e220000008800 */
[----:B------:R-:W-:-:S04]  /*5160*/  @P4 MOV R3, 0x400 ;  /* 0x0000040000034802 */ /* 0x000fc80000000f00 */
[----:B0-----:R-:W-:Y:S01]  /*5170*/  @P4 LEA R8, R8, R3, 0x18 ;  /* 0x0000000308084211 */ /* 0x001fe200078ec0ff */
[----:B------:R-:W-:-:S03]  /*5180*/  IMAD.WIDE.U32 R2, R2, -0x6db6db6d, RZ ;  /* 0x9249249302027825 */ /* 0x000fc600078e00ff */
[----:B------:R0:W-:Y:S01]  /*5190*/  @P4 SYNCS.ARRIVE.TRANS64.A1T0 RZ, [R8+URZ+0x118], RZ ;  /* 0x000118ff08ff49a7 */ /* 0x0001e2000810003f */
[----:B------:R-:W-:Y:S01]  /*51a0*/  IMAD.MOV.U32 R2, RZ, RZ, -0x1 ;  /* 0xffffffffff027424 */ /* 0x000fe200078e00ff */
[----:B------:R-:W-:Y:S02]  /*51b0*/  SHF.R.U32.HI R5, RZ, 0x2, R3 ;  /* 0x00000002ff057819 */ /* 0x000fe40000011603 */
[----:B------:R-:W-:-:S03]  /*51c0*/  SEL R3, RZ, 0x1, !P1 ;  /* 0x00000001ff037807 */ /* 0x000fc60004800000 */
[----:B------:R-:W-:Y:S01]  /*51d0*/  IMAD R7, R5, -0xe, R4 ;  /* 0xfffffff205077824 */ /* 0x000fe200078e0204 */
[----:B------:R-:W-:Y:S02]  /*51e0*/  LOP3.LUT R0, R0, R3, RZ, 0x3c, !PT ;  /* 0x0000000300007212 */ /* 0x000fe400078e3cff */
[----:B------:R-:W-:Y:S02]  /*51f0*/  PRMT R3, RZ, 0x7610, R3 ;  /* 0x00007610ff037816 */ /* 0x000fe40000000003 */
[----:B------:R-:W-:Y:S02]  /*5200*/  @P3 LOP3.LUT R0, R0, 0x1, R5, 0x78, !PT ;  /* 0x0000000100003812 */ /* 0x000fe400078e7805 */
[----:B0-----:R-:W-:Y:S02]  /*5210*/  PRMT R8, RZ, 0x7610, R8 ;  /* 0x00007610ff087816 */ /* 0x001fe40000000008 */
[----:B--2---:R-:W-:-:S04]  /*5220*/  IADD3 R18, P4, R18, R10, RZ ;  /* 0x0000000a12127210 */ /* 0x004fc80007f9e0ff */
[----:B------:R-:W-:Y:S01]  /*5230*/  ISETP.GE.U32.AND P1, PT, R18, UR4, PT ;  /* 0x0000000412007c0c */ /* 0x000fe2000bf26070 */
[----:B------:R-:W-:-:S05]  /*5240*/  IMAD.X R17, R17, 0x1, R23, P4 ;  /* 0x0000000111117824 */ /* 0x000fca00020e0617 */
[----:B------:R-:W-:-:S13]  /*5250*/  ISETP.GE.U32.AND.EX P1, PT, R17, UR5, PT, P1 ;  /* 0x0000000511007c0c */ /* 0x000fda000bf26110 */
[----:B------:R-:W-:Y:S05]  /*5260*/  @P1 BRA `(.L_x_109) ;  /* 0x00000004005c1947 */ /* 0x000fea0003800000 */
[----:B------:R-:W0:Y:S01]  /*5270*/  S2R R11, SR_CTAID.X ;  /* 0x00000000000b7919 */ /* 0x000e220000002500 */
[----:B------:R-:W-:Y:S01]  /*5280*/  ULDC.64 UR4, c[0x0][0x628] ;  /* 0x00018a0000047ab9 */ /* 0x000fe20000000a00 */
[----:B------:R-:W1:Y:S01]  /*5290*/  LDC R12, c[0x0][0x144] ;  /* 0x00005100ff0c7b82 */ /* 0x000e620000000800 */
[----:B------:R-:W-:Y:S01]  /*52a0*/  ISETP.NE.U32.AND P1, PT, RZ, UR4, PT ;  /* 0x00000004ff007c0c */ /* 0x000fe2000bf25070 */
[----:B------:R-:W2:Y:S01]  /*52b0*/  S2R R9, SR_CTAID.Y ;  /* 0x0000000000097919 */ /* 0x000ea20000002600 */
[----:B------:R-:W-:Y:S01]  /*52c0*/  ULDC UR6, c[0x0][0x150] ;  /* 0x0000540000067ab9 */ /* 0x000fe20000000800 */
[----:B------:R-:W-:Y:S01]  /*52d0*/  ULDC UR7, c[0x0][0x630] ;  /* 0x00018c0000077ab9 */ /* 0x000fe20000000800 */
[----:B------:R-:W-:Y:S01]  /*52e0*/  ISETP.NE.AND.EX P1, PT, RZ, UR5, PT, P1 ;  /* 0x00000005ff007c0c */ /* 0x000fe2000bf25310 */
[----:B------:R-:W-:Y:S01]  /*52f0*/  IMAD.MOV.U32 R2, RZ, RZ, R18 ;  /* 0x000000ffff027224 */ /* 0x000fe200078e0012 */
[----:B0-----:R-:W-:-:S05]  /*5300*/  I2FP.F32.U32 R3, R11 ;  /* 0x0000000b00037245 */ /* 0x001fca0000201000 */
[----:B------:R-:W-:Y:S01]  /*5310*/  FMUL R14, R3, UR6 ;  /* 0x00000006030e7c20 */ /* 0x000fe20008400000 */
[----:B------:R-:W-:-:S05]  /*5320*/  IMAD.MOV.U32 R3, RZ, RZ, R17 ;  /* 0x000000ffff037224 */ /* 0x000fca00078e0011 */
[----:B--2---:R-:W-:Y:S05]  /*5330*/  @!P1 BRA `(.L_x_110) ;  /* 0x0000000000289947 */ /* 0x004fea0003800000 */
[----:B------:R-:W-:Y:S02]  /*5340*/  ULDC UR6, c[0x0][0x634] ;  /* 0x00018d0000067ab9 */ /* 0x000fe40000000800 */
[----:B------:R-:W-:-:S05]  /*5350*/  IADD3 R3, P1, R18, UR6, RZ ;  /* 0x0000000612037c10 */ /* 0x000fca000ff3e0ff */
[----:B------:R-:W-:-:S04]  /*5360*/  IMAD.X R13, RZ, RZ, R17, P1 ;  /* 0x000000ffff0d7224 */ /* 0x000fc800008e0611 */
[----:B------:R-:W-:-:S04]  /*5370*/  IMAD.WIDE.U32 R4, R13, UR4, RZ ;  /* 0x000000040d047c25 */ /* 0x000fc8000f8e00ff */
[----:B------:R-:W-:-:S04]  /*5380*/  IMAD.WIDE.U32 R4, P1, R3, UR5, R4 ;  /* 0x0000000503047c25 */ /* 0x000fc8000f820004 */
[----:B------:R-:W-:-:S04]  /*5390*/  IMAD.WIDE.U32 R2, R3, UR4, RZ ;  /* 0x0000000403027c25 */ /* 0x000fc8000f8e00ff */
[----:B------:R-:W-:Y:S01]  /*53a0*/  IMAD.MOV.U32 R2, RZ, RZ, R5 ;  /* 0x000000ffff027224 */ /* 0x000fe200078e0005 */
[----:B------:R-:W-:Y:S01]  /*53b0*/  IADD3 RZ, P3, R3, R4, RZ ;  /* 0x0000000403ff7210 */ /* 0x000fe20007f7e0ff */
[----:B------:R-:W-:-:S04]  /*53c0*/  IMAD.X R3, RZ, RZ, RZ, P1 ;  /* 0x000000ffff037224 */ /* 0x000fc800008e06ff */
[----:B------:R-:W-:-:S08]  /*53d0*/  IMAD.WIDE.U32.X R2, R13, UR5, R2, P3 ;  /* 0x000000050d027c25 */ /* 0x000fd000098e0402 */
.L_x_110:
[--C-:B------:R-:W-:Y:S01]  /*53e0*/  SHF.R.U64 R10, R2, UR7, R3.reuse ;  /* 0x00000007020a7c19 */ /* 0x100fe20008001203 */
[----:B------:R-:W0:Y:S01]  /*53f0*/  F2I.U32.TRUNC.NTZ R14, R14 ;  /* 0x0000000e000e7305 */ /* 0x000e22000020f000 */
[----:B------:R-:W-:Y:S01]  /*5400*/  SHF.R.U32.HI R2, RZ, UR7, R3 ;  /* 0x00000007ff027c19 */ /* 0x000fe20008011603 */
[----:B------:R-:W-:Y:S01]  /*5410*/  ULDC.64 UR4, c[0x0][0x620] ;  /* 0x0001880000047ab9 */ /* 0x000fe20000000a00 */
[----:B------:R-:W-:Y:S01]  /*5420*/  IADD3 R5, P1, RZ, -R10, RZ ;  /* 0x8000000aff057210 */ /* 0x000fe20007f3e0ff */
[----:B------:R-:W-:Y:S01]  /*5430*/  IMAD.MOV.U32 R3, RZ, RZ, R17 ;  /* 0x000000ffff037224 */ /* 0x000fe200078e0011 */
[----:B------:R-:W-:-:S03]  /*5440*/  ULDC.64 UR6, c[0x0][0x640] ;  /* 0x0001900000067ab9 */ /* 0x000fc60000000a00 */
[----:B------:R-:W-:Y:S01]  /*5450*/  IMAD.X R2, RZ, RZ, ~R2, P1 ;  /* 0x000000ffff027224 */ /* 0x000fe200008e0e02 */
[----:B------:R-:W-:-:S03]  /*5460*/  ISETP.NE.U32.AND P1, PT, RZ, UR6, PT ;  /* 0x00000006ff007c0c */ /* 0x000fc6000bf25070 */
[----:B------:R-:W-:Y:S01]  /*5470*/  IMAD R4, R2, UR4, RZ ;  /* 0x0000000402047c24 */ /* 0x000fe2000f8e02ff */
[----:B------:R-:W-:Y:S01]  /*5480*/  ISETP.NE.AND.EX P1, PT, RZ, UR7, PT, P1 ;  /* 0x00000007ff007c0c */ /* 0x000fe2000bf25310 */
[----:B------:R-:W-:-:S04]  /*5490*/  IMAD.MOV.U32 R2, RZ, RZ, R18 ;  /* 0x000000ffff027224 */ /* 0x000fc800078e0012 */
[----:B------:R-:W-:Y:S01]  /*54a0*/  IMAD.WIDE.U32 R2, R5, UR4, R2 ;  /* 0x0000000405027c25 */ /* 0x000fe2000f8e0002 */
[----:B------:R-:W-:-:S03]  /*54b0*/  ULDC UR4, c[0x0][0x618] ;  /* 0x0001860000047ab9 */ /* 0x000fc60000000800 */
[----:B------:R-:W-:Y:S01]  /*54c0*/  IMAD R5, R5, UR5, R4 ;  /* 0x0000000505057c24 */ /* 0x000fe2000f8e0204 */
[----:B------:R-:W-:Y:S01]  /*54d0*/  ULDC UR5, c[0x0][0x154] ;  /* 0x0000550000057ab9 */ /* 0x000fe20000000800 */
[----:B0-----:R-:W-:Y:S02]  /*54e0*/  IMAD.MOV R4, RZ, RZ, -R14 ;  /* 0x000000ffff047224 */ /* 0x001fe400078e0a0e */
[----:B------:R-:W0:Y:S01]  /*54f0*/  LDC R14, c[0x0][0x148] ;  /* 0x00005200ff0e7b82 */ /* 0x000e220000000800 */
[----:B------:R-:W-:Y:S02]  /*5500*/  IMAD.IADD R3, R3, 0x1, R5 ;  /* 0x0000000103037824 */ /* 0x000fe400078e0205 */
[----:B-1----:R-:W-:Y:S01]  /*5510*/  IMAD R11, R12, R4, R11 ;  /* 0x000000040c0b7224 */ /* 0x002fe200078e020b */
[----:B------:R-:W-:Y:S02]  /*5520*/  I2FP.F32.U32 R4, R9 ;  /* 0x0000000900047245 */ /* 0x000fe40000201000 */
[----:B------:R-:W-:-:S02]  /*5530*/  SHF.R.U64 R12, R2, UR4, R3 ;  /* 0x00000004020c7c19 */ /* 0x000fc40008001203 */
[----:B------:R-:W-:Y:S01]  /*5540*/  SHF.R.U32.HI R3, RZ, UR4, R3 ;  /* 0x00000004ff037c19 */ /* 0x000fe20008011603 */
[----:B------:R-:W-:Y:S01]  /*5550*/  FMUL R4, R4, UR5 ;  /* 0x0000000504047c20 */ /* 0x000fe20008400000 */
[----:B------:R-:W-:Y:S02]  /*5560*/  ULDC UR4, c[0x0][0x608] ;  /* 0x0001820000047ab9 */ /* 0x000fe40000000800 */
[--C-:B------:R-:W-:Y:S01]  /*5570*/  SHF.R.U64 R15, R12, UR4, R3.reuse ;  /* 0x000000040c0f7c19 */ /* 0x100fe20008001203 */
[----:B------:R1:W2:Y:S01]  /*5580*/  F2I.U32.TRUNC.NTZ R20, R4 ;  /* 0x0000000400147305 */ /* 0x0002a2000020f000 */
[----:B------:R-:W-:Y:S01]  /*5590*/  SHF.R.U32.HI R2, RZ, UR4, R3 ;  /* 0x00000004ff027c19 */ /* 0x000fe20008011603 */
[----:B------:R-:W-:-:S03]  /*55a0*/  ULDC UR4, c[0x0][0x658] ;  /* 0x0001960000047ab9 */ /* 0x000fc60000000800 */
[--C-:B------:R-:W-:Y:S02]  /*55b0*/  SHF.R.U64 R13, R15, UR4, R2.reuse ;  /* 0x000000040f0d7c19 */ /* 0x100fe40008001202 */
[----:B------:R-:W-:-:S03]  /*55c0*/  SHF.R.U32.HI R19, RZ, UR4, R2 ;  /* 0x00000004ff137c19 */ /* 0x000fc60008011602 */
[----:B------:R-:W-:Y:S02]  /*55d0*/  IMAD.MOV.U32 R2, RZ, RZ, R13 ;  /* 0x000000ffff027224 */ /* 0x000fe400078e000d */
[----:B------:R-:W-:Y:S01]  /*55e0*/  IMAD.MOV.U32 R3, RZ, RZ, R19 ;  /* 0x000000ffff037224 */ /* 0x000fe200078e0013 */
[----:B-1----:R-:W-:Y:S06]  /*55f0*/  @!P1 BRA `(.L_x_111) ;  /* 0x0000000000289947 */ /* 0x002fec0003800000 */
        /* <DEDUP_REMOVED lines=10> */
.L_x_111:
[----:B------:R-:W1:Y:S01]  /*56a0*/  LDC R4, c[0x0][0x65c] ;  /* 0x00019700ff047b82 */ /* 0x000e620000000800 */
[----:B------:R-:W-:Y:S01]  /*56b0*/  ULDC UR4, c[0x0][0x648] ;  /* 0x0001920000047ab9 */ /* 0x000fe20000000800 */
[----:B------:R-:W-:Y:S01]  /*56c0*/  LOP3.LUT R15, R15, UR16, RZ, 0xc0, !PT ;  /* 0x000000100f0f7c12 */ /* 0x000fe2000f8ec0ff */
[----:B--2---:R-:W-:Y:S01]  /*56d0*/  IMAD.MOV R20, RZ, RZ, -R20 ;  /* 0x000000ffff147224 */ /* 0x004fe200078e0a14 */
[----:B------:R-:W-:Y:S01]  /*56e0*/  SHF.R.U64 R2, R2, UR4, R3 ;  /* 0x0000000402027c19 */ /* 0x000fe20008001203 */
[----:B------:R-:W-:Y:S01]  /*56f0*/  ULDC UR4, c[0x0][0x638] ;  /* 0x00018e0000047ab9 */ /* 0x000fe20000000800 */
[----:B------:R-:W-:Y:S01]  /*5700*/  LOP3.LUT R12, R12, UR15, RZ, 0xc0, !PT ;  /* 0x0000000f0c0c7c12 */ /* 0x000fe2000f8ec0ff */
[----:B------:R-:W-:Y:S01]  /*5710*/  ULDC UR5, c[0x0][0x610] ;  /* 0x0001840000057ab9 */ /* 0x000fe20000000800 */
[----:B------:R-:W-:Y:S01]  /*5720*/  IMAD.MOV.U32 R3, RZ, RZ, 0x1 ;  /* 0x00000001ff037424 */ /* 0x000fe200078e00ff */
[----:B-1----:R-:W-:Y:S01]  /*5730*/  ISETP.NE.AND P1, PT, R4, 0x1, PT ;  /* 0x000000010400780c */ /* 0x002fe20003f25270 */
[----:B------:R-:W-:-:S02]  /*5740*/  IMAD.MOV R4, RZ, RZ, -R2 ;  /* 0x000000ffff047224 */ /* 0x000fc400078e0a02 */
[----:B------:R-:W-:Y:S02]  /*5750*/  IMAD R2, R2, UR17, R15 ;  /* 0x0000001102027c24 */ /* 0x000fe4000f8e020f */
[----:B------:R-:W-:Y:S01]  /*5760*/  IMAD R13, R4, UR4, R13 ;  /* 0x00000004040d7c24 */ /* 0x000fe2000f8e020d */
[----:B------:R-:W-:-:S07]  /*5770*/  ULDC UR4, c[0x0][0x600] ;  /* 0x0001800000047ab9 */ /* 0x000fce0000000800 */
[----:B0-----:R-:W-:-:S04]  /*5780*/  @P1 IMAD R11, R14, R20, R9 ;  /* 0x000000140e0b1224 */ /* 0x001fc800078e0209 */
[----:B------:R-:W-:Y:S02]  /*5790*/  IMAD R11, R2, UR5, R11 ;  /* 0x00000005020b7c24 */ /* 0x000fe4000f8e020b */
[----:B------:R-:W-:-:S05]  /*57a0*/  IMAD R2, R13, UR4, R12 ;  /* 0x000000040d027c24 */ /* 0x000fca000f8e020c */
[----:B------:R-:W-:Y:S02]  /*57b0*/  SEL R22, R2, R11, !P1 ;  /* 0x0000000b02167207 */ /* 0x000fe40004800000 */
[----:B------:R-:W-:Y:S01]  /*57c0*/  SEL R19, R11, R2, !P1 ;  /* 0x000000020b137207 */ /* 0x000fe20004800000 */
[----:B------:R-:W-:-:S07]  /*57d0*/  IMAD.MOV.U32 R2, RZ, RZ, R10 ;  /* 0x000000ffff027224 */ /* 0x000fce00078e000a */
.L_x_109:
[----:B------:R-:W-:Y:S05]  /*57e0*/  BSYNC B1 ;  /* 0x0000000000017941 */ /* 0x000fea0003800000 */
.L_x_108:
[----:B------:R-:W-:-:S13]  /*57f0*/  LOP3.LUT P1, RZ, R3, 0xff, RZ, 0xc0, !PT ;  /* 0x000000ff03ff7812 */ /* 0x000fda000782c0ff */
[----:B------:R-:W-:Y:S05]  /*5800*/  @P1 BRA `(.L_x_112) ;  /* 0xfffffff400341947 */ /* 0x000fea000383ffff */
[----:B------:R-:W-:Y:S05]  /*5810*/  BSYNC B0 ;  /* 0x0000000000007941 */ /* 0x000fea0003800000 */
.L_x_100:
[----:B------:R-:W-:-:S03]  /*5820*/  UMOV UR4, 0xffffffff ;  /* 0xffffffff00047882 */ /* 0x000fc60000000000 */
[----:B------:R-:W-:Y:S05]  /*5830*/  BRA.DIV UR4, `(.L_x_113) ;  /* 0x0000000a04a87947 */ /* 0x000fea000b800000 */
[----:B------:R-:W-:-:S13]  /*5840*/  ELECT P6, URZ, PT ;  /* 0x00000000003f782f */ /* 0x000fda00038c0000 */
.L_x_139:
[----:B------:R-:W-:Y:S04]  /*5850*/  BSSY B0, `(.L_x_114) ;  /* 0x0000085000007945 */ /* 0x000fe80003800000 */
[----:B------:R-:W-:Y:S05]  /*5860*/  @!P6 BRA `(.L_x_115) ;  /* 0x00000008000ce947 */ /* 0x000fea0003800000 */
[----:B------:R-:W-:-:S04]  /*5870*/  LOP3.LUT R16, R16, 0x2, RZ, 0xfc, !PT ;  /* 0x0000000210107812 */ /* 0x000fc800078efcff */
[----:B------:R-:W-:-:S13]  /*5880*/  ISETP.NE.AND P0, PT, R16, 0x3, PT ;  /* 0x000000031000780c */ /* 0x000fda0003f05270 */
[----:B------:R-:W-:Y:S05]  /*5890*/  @!P0 BRA `(.L_x_116) ;  /* 0x0000000000048947 */ /* 0x000fea0003800000 */
[----:B------:R-:W-:Y:S01]  /*58a0*/  BPT.TRAP 0x1 ;  /* 0x000000040000795c */ /* 0x000fe20000300000 */
.L_x_116:
[----:B------:R-:W0:Y:S01]  /*58b0*/  S2R R3, SR_CgaCtaId ;  /* 0x0000000000037919 */ /* 0x000e220000008800 */
[----:B------:R-:W-:Y:S02]  /*58c0*/  MOV R2, 0x400 ;  /* 0x0000040000027802 */ /* 0x000fe40000000f00 */
[----:B------:R-:W-:Y:S02]  /*58d0*/  SHF.L.U32 R4, R0, 0x1f, RZ ;  /* 0x0000001f00047819 */ /* 0x000fe400000006ff */
[----:B0-----:R-:W-:-:S05]  /*58e0*/  LEA R2, R3, R2, 0x18 ;  /* 0x0000000203027211 */ /* 0x001fca00078ec0ff */
[----:B------:R-:W-:-:S04]  /*58f0*/  VIADD R2, R2, 0x70 ;  /* 0x0000007002027836 */ /* 0x000fc80000000000 */
[C---:B------:R-:W-:Y:S02]  /*5900*/  IMAD R9, R7.reuse, 0x8, R2 ;  /* 0x0000000807097824 */ /* 0x040fe400078e0202 */
[----:B------:R-:W-:Y:S02]  /*5910*/  VIADD R7, R7, 0x1 ;  /* 0x0000000107077836 */ /* 0x000fe40000000000 */
[----:B------:R-:W0:Y:S03]  /*5920*/  SYNCS.PHASECHK.TRANS64.TRYWAIT P0, [R9+URZ], R4 ;  /* 0x00000004090075a7 */ /* 0x000e26000800017f */
[----:B------:R-:W-:-:S04]  /*5930*/  ISETP.NE.AND P1, PT, R7, 0xe, PT ;  /* 0x0000000e0700780c */ /* 0x000fc80003f25270 */
[----:B------:R-:W-:Y:S02]  /*5940*/  SEL R3, RZ, 0x1, P1 ;  /* 0x00000001ff037807 */ /* 0x000fe40000800000 */
[----:B------:R-:W-:Y:S02]  /*5950*/  SEL R7, R7, RZ, P1 ;  /* 0x000000ff07077207 */ /* 0x000fe40000800000 */
[----:B------:R-:W-:-:S03]  /*5960*/  LOP3.LUT R6, R0, R3, RZ, 0x3c, !PT ;  /* 0x0000000300067212 */ /* 0x000fc600078e3cff */
[----:B------:R-:W-:Y:S01]  /*5970*/  IMAD R8, R7, 0x8, R2 ;  /* 0x0000000807087824 */ /* 0x000fe200078e0202 */
[----:B------:R-:W-:Y:S01]  /*5980*/  SHF.L.U32 R5, R6, 0x1f, RZ ;  /* 0x0000001f06057819 */ /* 0x000fe200000006ff */
[----:B0-----:R-:W-:Y:S06]  /*5990*/  @!P0 BRA `(.L_x_117) ;  /* 0x0000000800708947 */ /* 0x001fec0003800000 */
.L_x_140:
[----:B------:R-:W1:Y:S01]  /*59a0*/  SYNCS.PHASECHK.TRANS64.TRYWAIT P0, [R8+URZ], R5 ;  /* 0x00000005080075a7 */ /* 0x000e62000800017f */
[----:B------:R-:W-:-:S05]  /*59b0*/  VIADD R0, R7, 0x1 ;  /* 0x0000000107007836 */ /* 0x000fca0000000000 */
[----:B------:R-:W-:-:S04]  /*59c0*/  ISETP.NE.AND P1, PT, R0, 0xe, PT ;  /* 0x0000000e0000780c */ /* 0x000fc80003f25270 */
[----:B------:R-:W-:Y:S02]  /*59d0*/  SEL R3, RZ, 0x1, P1 ;  /* 0x00000001ff037807 */ /* 0x000fe40000800000 */
[----:B------:R-:W-:Y:S02]  /*59e0*/  SEL R7, R0, RZ, P1 ;  /* 0x000000ff00077207 */ /* 0x000fe40000800000 */
[----:B------:R-:W-:-:S03]  /*59f0*/  LOP3.LUT R6, R6, R3, RZ, 0x3c, !PT ;  /* 0x0000000306067212 */ /* 0x000fc600078e3cff */
[----:B0-----:R-:W-:Y:S01]  /*5a00*/  IMAD R9, R7, 0x8, R2 ;  /* 0x0000000807097824 */ /* 0x001fe200078e0202 */
[----:B------:R-:W-:Y:S01]  /*5a10*/  SHF.L.U32 R4, R6, 0x1f, RZ ;  /* 0x0000001f06047819 */ /* 0x000fe200000006ff */
[----:B-1----:R-:W-:Y:S06]  /*5a20*/  @!P0 BRA `(.L_x_118) ;  /* 0x0000000800608947 */ /* 0x002fec0003800000 */
.L_x_141:
        /* <DEDUP_REMOVED lines=9> */
.L_x_142:
        /* <DEDUP_REMOVED lines=9> */
.L_x_143:
        /* <DEDUP_REMOVED lines=9> */
.L_x_144:
        /* <DEDUP_REMOVED lines=9> */
.L_x_145:
        /* <DEDUP_REMOVED lines=9> */
.L_x_146:
        /* <DEDUP_REMOVED lines=9> */
.L_x_147:
        /* <DEDUP_REMOVED lines=9> */
.L_x_148:
        /* <DEDUP_REMOVED lines=9> */
.L_x_149:
        /* <DEDUP_REMOVED lines=9> */
.L_x_150:
[----:B------:R-:W1:Y:S01]  /*5f40*/  SYNCS.PHASECHK.TRANS64.TRYWAIT P0, [R8+URZ], R5 ;  /* 0x00000005080075a7 */ /* 0x000e62000800017f */
[----:B------:R-:W-:-:S05]  /*5f50*/  VIADD R0, R7, 0x1 ;  /* 0x0000000107007836 */ /* 0x000fca0000000000 */
[----:B------:R-:W-:-:S04]  /*5f60*/  ISETP.NE.AND P1, PT, R0, 0xe, PT ;  /* 0x0000000e0000780c */ /* 0x000fc80003f25270 */
[----:B------:R-:W-:Y:S02]  /*5f70*/  SEL R3, RZ, 0x1, P1 ;  /* 0x00000001ff037807 */ /* 0x000fe40000800000 */
[----:B------:R-:W-:Y:S02]  /*5f80*/  SEL R7, R0, RZ, P1 ;  /* 0x000000ff00077207 */ /* 0x000fe40000800000 */
[----:B0-----:R-:W-:-:S03]  /*5f90*/  LOP3.LUT R9, R6, R3, RZ, 0x3c, !PT ;  /* 0x0000000306097212 */ /* 0x001fc600078e3cff */
[----:B------:R-:W-:Y:S01]  /*5fa0*/  IMAD R11, R7, 0x8, R2 ;  /* 0x00000008070b7824 */ /* 0x000fe200078e0202 */
[----:B------:R-:W-:Y:S01]  /*5fb0*/  SHF.L.U32 R6, R9, 0x1f, RZ ;  /* 0x0000001f09067819 */ /* 0x000fe200000006ff */
[----:B-1----:R-:W-:Y:S06]  /*5fc0*/  @!P0 BRA `(.L_x_128) ;  /* 0x0000000400c08947 */ /* 0x002fec0003800000 */
.L_x_151:
[----:B------:R-:W1:Y:S01]  /*5fd0*/  SYNCS.PHASECHK.TRANS64.TRYWAIT P0, [R11+URZ], R6 ;  /* 0x000000060b0075a7 */ /* 0x000e62000800017f */
[----:B------:R-:W-:-:S05]  /*5fe0*/  VIADD R0, R7, 0x1 ;  /* 0x0000000107007836 */ /* 0x000fca0000000000 */
[----:B------:R-:W-:-:S04]  /*5ff0*/  ISETP.NE.AND P1, PT, R0, 0xe, PT ;  /* 0x0000000e0000780c */ /* 0x000fc80003f25270 */
[----:B------:R-:W-:Y:S02]  /*6000*/  SEL R4, RZ, 0x1, P1 ;  /* 0x00000001ff047807 */ /* 0x000fe40000800000 */
[----:B------:R-:W-:Y:S02]  /*6010*/  SEL R3, R0, RZ, P1 ;  /* 0x000000ff00037207 */ /* 0x000fe40000800000 */
[----:B------:R-:W-:Y:S01]  /*6020*/  LOP3.LUT R0, R9, R4, RZ, 0x3c, !PT ;  /* 0x0000000409007212 */ /* 0x000fe200078e3cff */
[----:B-1----:R-:W-:Y:S06]  /*6030*/  @!P0 BRA `(.L_x_129) ;  /* 0x0000000400b88947 */ /* 0x002fec0003800000 */
.L_x_152:
[----:B------:R-:W-:Y:S01]  /*6040*/  IMAD R3, R3, 0x8, R2 ;  /* 0x0000000803037824 */ /* 0x000fe200078e0202 */
[----:B------:R-:W-:-:S07]  /*6050*/  SHF.L.U32 R0, R0, 0x1f, RZ ;  /* 0x0000001f00007819 */ /* 0x000fce00000006ff */
.L_x_130:
[----:B--2---:R2:W3:Y:S02]  /*6060*/  SYNCS.PHASECHK.TRANS64.TRYWAIT P0, [R3+URZ], R0 ;  /* 0x00000000030075a7 */ /* 0x0044e4000800017f */
[----:B---3--:R-:W-:Y:S05]  /*6070*/  @!P0 NANOSLEEP.SYNCS 0x989680 ;  /* 0x009896800000895d */ /* 0x008fea0003900000 */
[----:B------:R-:W3:Y:S02]  /*6080*/  @!P0 SYNCS.PHASECHK.TRANS64 P0, [R3+URZ], R0 ;  /* 0x00000000030085a7 */ /* 0x000ee4000800007f */
[----:B---3--:R-:W-:Y:S05]  /*6090*/  @!P0 BRA `(.L_x_130) ;  /* 0xfffffffc00f08947 */ /* 0x008fea000383ffff */
.L_x_115:
[----:B------:R-:W-:Y:S05]  /*60a0*/  BSYNC B0 ;  /* 0x0000000000007941 */ /* 0x000fea0003800000 */
.L_x_114:
[----:B------:R-:W-:Y:S05]  /*60b0*/  EXIT ;  /* 0x000000000000794d */ /* 0x000fea0003800000 */
.L_x_16:
[----:B-1----:R1:W2:Y:S02]  /*60c0*/  SYNCS.PHASECHK.TRANS64.TRYWAIT P0, [R63+URZ], R0 ;  /* 0x000000003f0075a7 */ /* 0x0022a4000800017f */
[----:B--2---:R-:W-:Y:S05]  /*60d0*/  @!P0 NANOSLEEP.SYNCS 0x989680 ;  /* 0x009896800000895d */ /* 0x004fea0003900000 */
[----:B------:R-:W2:Y:S02]  /*60e0*/  @!P0 SYNCS.PHASECHK.TRANS64 P0, [R63+URZ], R0 ;  /* 0x000000003f0085a7 */ /* 0x000ea4000800007f */
[----:B--2---:R-:W-:Y:S05]  /*60f0*/  @!P0 BRA `(.L_x_16) ;  /* 0xfffffffc00f08947 */ /* 0x004fea000383ffff */
[----:B------:R-:W-:Y:S05]  /*6100*/  BRA `(.L_x_131) ;  /* 0xffffffb4005c7947 */ /* 0x000fea000383ffff */
.L_x_21:
[----:B--2---:R2:W3:Y:S02]  /*6110*/  SYNCS.PHASECHK.TRANS64.TRYWAIT P1, [R3+URZ], R0 ;  /* 0x00000000030075a7 */ /* 0x0044e4000802017f */
[----:B---3--:R-:W-:Y:S05]  /*6120*/  @!P1 NANOSLEEP.SYNCS 0x989680 ;  /* 0x009896800000995d */ /* 0x008fea0003900000 */
[----:B------:R-:W3:Y:S02]  /*6130*/  @!P1 SYNCS.PHASECHK.TRANS64 P1, [R3+URZ], R0 ;  /* 0x00000000030095a7 */ /* 0x000ee4000802007f */
[----:B---3--:R-:W-:Y:S05]  /*6140*/  @!P1 BRA `(.L_x_21) ;  /* 0xfffffffc00f09947 */ /* 0x008fea000383ffff */
[----:B------:R-:W-:Y:S05]  /*6150*/  BRA `(.L_x_20) ;  /* 0xffffffb400c07947 */ /* 0x000fea000383ffff */
.L_x_26:
[----:B--2---:R-:W-:-:S04]  /*6160*/  IMAD.U32 R4, RZ, RZ, UR4 ;  /* 0x00000004ff047e24 */ /* 0x004fc8000f8e00ff */
[----:B------:R2:W3:Y:S03]  /*6170*/  SYNCS.PHASECHK.TRANS64.TRYWAIT P1, [R4+URZ], R3 ;  /* 0x00000003040075a7 */ /* 0x0004e6000802017f */
[----:B---3--:R-:W-:Y:S05]  /*6180*/  @!P1 NANOSLEEP.SYNCS 0x989680 ;  /* 0x009896800000995d */ /* 0x008fea0003900000 */
[----:B------:R-:W3:Y:S02]  /*6190*/  @!P1 SYNCS.PHASECHK.TRANS64 P1, [R4+URZ], R3 ;  /* 0x00000003040095a7 */ /* 0x000ee4000802007f */
[----:B---3--:R-:W-:Y:S05]  /*61a0*/  @!P1 BRA `(.L_x_26) ;  /* 0xfffffffc00ec9947 */ /* 0x008fea000383ffff */
[----:B------:R-:W-:Y:S05]  /*61b0*/  BRA `(.L_x_25) ;  /* 0xffffffb800787947 */ /* 0x000fea000383ffff */
.L_x_32:
[----:B---3--:R3:W4:Y:S02]  /*61c0*/  SYNCS.PHASECHK.TRANS64.TRYWAIT P0, [R63+URZ+0x10], R0 ;  /* 0x000010003f0075a7 */ /* 0x008724000800017f */
[----:B----4-:R-:W-:Y:S05]  /*61d0*/  @!P0 NANOSLEEP.SYNCS 0x989680 ;  /* 0x009896800000895d */ /* 0x010fea0003900000 */
[----:B------:R-:W4:Y:S02]  /*61e0*/  @!P0 SYNCS.PHASECHK.TRANS64 P0, [R63+URZ+0x10], R0 ;  /* 0x000010003f0085a7 */ /* 0x000f24000800007f */
[----:B----4-:R-:W-:Y:S05]  /*61f0*/  @!P0 BRA `(.L_x_32) ;  /* 0xfffffffc00f08947 */ /* 0x010fea000383ffff */
[----:B------:R-:W-:Y:S05]  /*6200*/  BRA `(.L_x_132) ;  /* 0xffffffbc00b87947 */ /* 0x000fea000383ffff */
.L_x_101:
[----:B------:R-:W-:Y:S01]  /*6210*/  BSSY B1, `(.L_x_133) ;  /* 0x0000006000017945 */ /* 0x000fe20003800000 */
[----:B------:R-:W-:-:S07]  /*6220*/  IMAD.MOV.U32 R15, RZ, RZ, -0x1 ;  /* 0xffffffffff0f7424 */ /* 0x000fce00078e00ff */
[----:B-----5:R-:W-:Y:S05]  /*6230*/  WARPSYNC.COLLECTIVE R15, `(.L_x_134) ;  /* 0x000000000f0c7348 */ /* 0x020fea0003c00000 */
[----:B------:R-:W-:Y:S02]  /*6240*/  ELECT P6, UR62, PT ;  /* 0x00000000003e782f */ /* 0x000fe400038c0000 */
[----:B------:R-:W-:Y:S01]  /*6250*/  MOV R14, UR62 ;  /* 0x0000003e000e7c02 */ /* 0x000fe20008000f00 */
[----:B-----5:R-:W-:Y:S10]  /*6260*/  ENDCOLLECTIVE ;  /* 0x000000000000791b */ /* 0x020ff40003800000 */
.L_x_134:
[----:B------:R-:W-:Y:S05]  /*6270*/  BSYNC B1 ;  /* 0x0000000000017941 */ /* 0x000fea0003800000 */
.L_x_133:
[----:B------:R-:W-:Y:S05]  /*6280*/  BRA `(.L_x_135) ;  /* 0xffffffe800a07947 */ /* 0x000fea000383ffff */
.L_x_104:
[----:B0-----:R0:W1:Y:S02]  /*6290*/  SYNCS.PHASECHK.TRANS64.TRYWAIT P1, [R10+URZ+0x70], R5 ;  /* 0x000070050a0075a7 */ /* 0x001064000802017f */
[----:B-1----:R-:W-:Y:S05]  /*62a0*/  @!P1 NANOSLEEP.SYNCS 0x989680 ;  /* 0x009896800000995d */ /* 0x002fea0003900000 */
[----:B------:R-:W1:Y:S02]  /*62b0*/  @!P1 SYNCS.PHASECHK.TRANS64 P1, [R10+URZ+0x70], R5 ;  /* 0x000070050a0095a7 */ /* 0x000e64000802007f */
[----:B-1----:R-:W-:Y:S05]  /*62c0*/  @!P1 BRA `(.L_x_104) ;  /* 0xfffffffc00f09947 */ /* 0x002fea000383ffff */
[----:B------:R-:W-:Y:S05]  /*62d0*/  BRA `(.L_x_136) ;  /* 0xffffffe800d47947 */ /* 0x000fea000383ffff */
.L_x_113:
[----:B------:R-:W-:Y:S01]  /*62e0*/  BSSY B0, `(.L_x_137) ;  /* 0x0000006000007945 */ /* 0x000fe20003800000 */
[----:B------:R-:W-:-:S07]  /*62f0*/  IMAD.MOV.U32 R15, RZ, RZ, -0x1 ;  /* 0xffffffffff0f7424 */ /* 0x000fce00078e00ff */
[----:B-----5:R-:W-:Y:S05]  /*6300*/  WARPSYNC.COLLECTIVE R15, `(.L_x_138) ;  /* 0x000000000f0c7348 */ /* 0x020fea0003c00000 */
[----:B------:R-:W-:Y:S02]  /*6310*/  ELECT P6, UR62, PT ;  /* 0x00000000003e782f */ /* 0x000fe400038c0000 */
[----:B------:R-:W-:Y:S01]  /*6320*/  MOV R14, UR62 ;  /* 0x0000003e000e7c02 */ /* 0x000fe20008000f00 */
[----:B-----5:R-:W-:Y:S10]  /*6330*/  ENDCOLLECTIVE ;  /* 0x000000000000791b */ /* 0x020ff40003800000 */
.L_x_138:
[----:B------:R-:W-:Y:S05]  /*6340*/  BSYNC B0 ;  /* 0x0000000000007941 */ /* 0x000fea0003800000 */
.L_x_137:
[----:B------:R-:W-:Y:S05]  /*6350*/  BRA `(.L_x_139) ;  /* 0xfffffff4003c7947 */ /* 0x000fea000383ffff */
.L_x_117:
[----:B0-----:R0:W1:Y:S02]  /*6360*/  SYNCS.PHASECHK.TRANS64.TRYWAIT P0, [R9+URZ], R4 ;  /* 0x00000004090075a7 */ /* 0x001064000800017f */
[----:B-1----:R-:W-:Y:S05]  /*6370*/  @!P0 NANOSLEEP.SYNCS 0x989680 ;  /* 0x009896800000895d */ /* 0x002fea0003900000 */
[----:B------:R-:W1:Y:S02]  /*6380*/  @!P0 SYNCS.PHASECHK.TRANS64 P0, [R9+URZ], R4 ;  /* 0x00000004090085a7 */ /* 0x000e64000800007f */
[----:B-1----:R-:W-:Y:S05]  /*6390*/  @!P0 BRA `(.L_x_117) ;  /* 0xfffffffc00f08947 */ /* 0x002fea000383ffff */
[----:B------:R-:W-:Y:S05]  /*63a0*/  BRA `(.L_x_140) ;  /* 0xfffffff4007c7947 */ /* 0x000fea000383ffff */
.L_x_118:
[----:B0-----:R0:W1:Y:S02]  /*63b0*/  SYNCS.PHASECHK.TRANS64.TRYWAIT P0, [R8+URZ], R5 ;  /* 0x00000005080075a7 */ /* 0x001064000800017f */
[----:B-1----:R-:W-:Y:S05]  /*63c0*/  @!P0 NANOSLEEP.SYNCS 0x989680 ;  /* 0x009896800000895d */ /* 0x002fea0003900000 */
[----:B------:R-:W1:Y:S02]  /*63d0*/  @!P0 SYNCS.PHASECHK.TRANS64 P0, [R8+URZ], R5 ;  /* 0x00000005080085a7 */ /* 0x000e64000800007f */
[----:B-1----:R-:W-:Y:S05]  /*63e0*/  @!P0 BRA `(.L_x_118) ;  /* 0xfffffffc00f08947 */ /* 0x002fea000383ffff */
[----:B------:R-:W-:Y:S05]  /*63f0*/  BRA `(.L_x_141) ;  /* 0xfffffff4008c7947 */ /* 0x000fea000383ffff */
.L_x_119:
[----:B0-----:R0:W1:Y:S02]  /*6400*/  SYNCS.PHASECHK.TRANS64.TRYWAIT P0, [R9+URZ], R4 ;  /* 0x00000004090075a7 */ /* 0x001064000800017f */
[----:B-1----:R-:W-:Y:S05]  /*6410*/  @!P0 NANOSLEEP.SYNCS 0x989680 ;  /* 0x009896800000895d */ /* 0x002fea0003900000 */
[----:B------:R-:W1:Y:S02]  /*6420*/  @!P0 SYNCS.PHASECHK.TRANS64 P0, [R9+URZ], R4 ;  /* 0x00000004090085a7 */ /* 0x000e64000800007f */
[----:B-1----:R-:W-:Y:S05]  /*6430*/  @!P0 BRA `(.L_x_119) ;  /* 0xfffffffc00f08947 */ /* 0x002fea000383ffff */
[----:B------:R-:W-:Y:S05]  /*6440*/  BRA `(.L_x_142) ;  /* 0xfffffff4009c7947 */ /* 0x000fea000383ffff */
.L_x_120:
[----:B0-----:R0:W1:Y:S02]  /*6450*/  SYNCS.PHASECHK.TRANS64.TRYWAIT P0, [R8+URZ], R5 ;  /* 0x00000005080075a7 */ /* 0x001064000800017f */
[----:B-1----:R-:W-:Y:S05]  /*6460*/  @!P0 NANOSLEEP.SYNCS 0x989680 ;  /* 0x009896800000895d */ /* 0x002fea0003900000 */
[----:B------:R-:W1:Y:S02]  /*6470*/  @!P0 SYNCS.PHASECHK.TRANS64 P0, [R8+URZ], R5 ;  /* 0x00000005080085a7 */ /* 0x000e64000800007f */
[----:B-1----:R-:W-:Y:S05]  /*6480*/  @!P0 BRA `(.L_x_120) ;  /* 0xfffffffc00f08947 */ /* 0x002fea000383ffff */
[----:B------:R-:W-:Y:S05]  /*6490*/  BRA `(.L_x_143) ;  /* 0xfffffff400ac7947 */ /* 0x000fea000383ffff */
.L_x_121:
[----:B0-----:R0:W1:Y:S02]  /*64a0*/  SYNCS.PHASECHK.TRANS64.TRYWAIT P0, [R9+URZ], R4 ;  /* 0x00000004090075a7 */ /* 0x001064000800017f */
[----:B-1----:R-:W-:Y:S05]  /*64b0*/  @!P0 NANOSLEEP.SYNCS 0x989680 ;  /* 0x009896800000895d */ /* 0x002fea0003900000 */
[----:B------:R-:W1:Y:S02]  /*64c0*/  @!P0 SYNCS.PHASECHK.TRANS64 P0, [R9+URZ], R4 ;  /* 0x00000004090085a7 */ /* 0x000e64000800007f */
[----:B-1----:R-:W-:Y:S05]  /*64d0*/  @!P0 BRA `(.L_x_121) ;  /* 0xfffffffc00f08947 */ /* 0x002fea000383ffff */
[----:B------:R-:W-:Y:S05]  /*64e0*/  BRA `(.L_x_144) ;  /* 0xfffffff400bc7947 */ /* 0x000fea000383ffff */
.L_x_122:
[----:B0-----:R0:W1:Y:S02]  /*64f0*/  SYNCS.PHASECHK.TRANS64.TRYWAIT P0, [R8+URZ], R5 ;  /* 0x00000005080075a7 */ /* 0x001064000800017f */
[----:B-1----:R-:W-:Y:S05]  /*6500*/  @!P0 NANOSLEEP.SYNCS 0x989680 ;  /* 0x009896800000895d */ /* 0x002fea0003900000 */
[----:B------:R-:W1:Y:S02]  /*6510*/  @!P0 SYNCS.PHASECHK.TRANS64 P0, [R8+URZ], R5 ;  /* 0x00000005080085a7 */ /* 0x000e64000800007f */
[----:B-1----:R-:W-:Y:S05]  /*6520*/  @!P0 BRA `(.L_x_122) ;  /* 0xfffffffc00f08947 */ /* 0x002fea000383ffff */
[----:B------:R-:W-:Y:S05]  /*6530*/  BRA `(.L_x_145) ;  /* 0xfffffff400cc7947 */ /* 0x000fea000383ffff */
.L_x_123:
[----:B0-----:R0:W1:Y:S02]  /*6540*/  SYNCS.PHASECHK.TRANS64.TRYWAIT P0, [R9+URZ], R4 ;  /* 0x00000004090075a7 */ /* 0x001064000800017f */
[----:B-1----:R-:W-:Y:S05]  /*6550*/  @!P0 NANOSLEEP.SYNCS 0x989680 ;  /* 0x009896800000895d */ /* 0x002fea0003900000 */
[----:B------:R-:W1:Y:S02]  /*6560*/  @!P0 SYNCS.PHASECHK.TRANS64 P0, [R9+URZ], R4 ;  /* 0x00000004090085a7 */ /* 0x000e64000800007f */
[----:B-1----:R-:W-:Y:S05]  /*6570*/  @!P0 BRA `(.L_x_123) ;  /* 0xfffffffc00f08947 */ /* 0x002fea000383ffff */
[----:B------:R-:W-:Y:S05]  /*6580*/  BRA `(.L_x_146) ;  /* 0xfffffff400dc7947 */ /* 0x000fea000383ffff */
.L_x_124:
[----:B0-----:R0:W1:Y:S02]  /*6590*/  SYNCS.PHASECHK.TRANS64.TRYWAIT P0, [R8+URZ], R5 ;  /* 0x00000005080075a7 */ /* 0x001064000800017f */
[----:B-1----:R-:W-:Y:S05]  /*65a0*/  @!P0 NANOSLEEP.SYNCS 0x989680 ;  /* 0x009896800000895d */ /* 0x002fea0003900000 */
[----:B------:R-:W1:Y:S02]  /*65b0*/  @!P0 SYNCS.PHASECHK.TRANS64 P0, [R8+URZ], R5 ;  /* 0x00000005080085a7 */ /* 0x000e64000800007f */
[----:B-1----:R-:W-:Y:S05]  /*65c0*/  @!P0 BRA `(.L_x_124) ;  /* 0xfffffffc00f08947 */ /* 0x002fea000383ffff */
[----:B------:R-:W-:Y:S05]  /*65d0*/  BRA `(.L_x_147) ;  /* 0xfffffff400ec7947 */ /* 0x000fea000383ffff */
.L_x_125:
[----:B0-----:R0:W1:Y:S02]  /*65e0*/  SYNCS.PHASECHK.TRANS64.TRYWAIT P0, [R9+URZ], R4 ;  /* 0x00000004090075a7 */ /* 0x001064000800017f */
[----:B-1----:R-:W-:Y:S05]  /*65f0*/  @!P0 NANOSLEEP.SYNCS 0x989680 ;  /* 0x009896800000895d */ /* 0x002fea0003900000 */
[----:B------:R-:W1:Y:S02]  /*6600*/  @!P0 SYNCS.PHASECHK.TRANS64 P0, [R9+URZ], R4 ;  /* 0x00000004090085a7 */ /* 0x000e64000800007f */
[----:B-1----:R-:W-:Y:S05]  /*6610*/  @!P0 BRA `(.L_x_125) ;  /* 0xfffffffc00f08947 */ /* 0x002fea000383ffff */
[----:B------:R-:W-:Y:S05]  /*6620*/  BRA `(.L_x_148) ;  /* 0xfffffff400fc7947 */ /* 0x000fea000383ffff */
.L_x_126:
[----:B0-----:R0:W1:Y:S02]  /*6630*/  SYNCS.PHASECHK.TRANS64.TRYWAIT P0, [R8+URZ], R5 ;  /* 0x00000005080075a7 */ /* 0x001064000800017f */
[----:B-1----:R-:W-:Y:S05]  /*6640*/  @!P0 NANOSLEEP.SYNCS 0x989680 ;  /* 0x009896800000895d */ /* 0x002fea0003900000 */
[----:B------:R-:W1:Y:S02]  /*6650*/  @!P0 SYNCS.PHASECHK.TRANS64 P0, [R8+URZ], R5 ;  /* 0x00000005080085a7 */ /* 0x000e64000800007f */
[----:B-1----:R-:W-:Y:S05]  /*6660*/  @!P0 BRA `(.L_x_126) ;  /* 0xfffffffc00f08947 */ /* 0x002fea000383ffff */
[----:B------:R-:W-:Y:S05]  /*6670*/  BRA `(.L_x_149) ;  /* 0xfffffff8000c7947 */ /* 0x000fea000383ffff */
.L_x_127:
[----:B0-----:R0:W1:Y:S02]  /*6680*/  SYNCS.PHASECHK.TRANS64.TRYWAIT P0, [R9+URZ], R4 ;  /* 0x00000004090075a7 */ /* 0x001064000800017f */
[----:B-1----:R-:W-:Y:S05]  /*6690*/  @!P0 NANOSLEEP.SYNCS 0x989680 ;  /* 0x009896800000895d */ /* 0x002fea0003900000 */
[----:B------:R-:W1:Y:S02]  /*66a0*/  @!P0 SYNCS.PHASECHK.TRANS64 P0, [R9+URZ], R4 ;  /* 0x00000004090085a7 */ /* 0x000e64000800007f */
[----:B-1----:R-:W-:Y:S05]  /*66b0*/  @!P0 BRA `(.L_x_127) ;  /* 0xfffffffc00f08947 */ /* 0x002fea000383ffff */
[----:B------:R-:W-:Y:S05]  /*66c0*/  BRA `(.L_x_150) ;  /* 0xfffffff8001c7947 */ /* 0x000fea000383ffff */
.L_x_128:
[----:B0-----:R0:W1:Y:S02]  /*66d0*/  SYNCS.PHASECHK.TRANS64.TRYWAIT P0, [R8+URZ], R5 ;  /* 0x00000005080075a7 */ /* 0x001064000800017f */
[----:B-1----:R-:W-:Y:S05]  /*66e0*/  @!P0 NANOSLEEP.SYNCS 0x989680 ;  /* 0x009896800000895d */ /* 0x002fea0003900000 */
[----:B------:R-:W1:Y:S02]  /*66f0*/  @!P0 SYNCS.PHASECHK.TRANS64 P0, [R8+URZ], R5 ;  /* 0x00000005080085a7 */ /* 0x000e64000800007f */
[----:B-1----:R-:W-:Y:S05]  /*6700*/  @!P0 BRA `(.L_x_128) ;  /* 0xfffffffc00f08947 */ /* 0x002fea000383ffff */
[----:B------:R-:W-:Y:S05]  /*6710*/  BRA `(.L_x_151) ;  /* 0xfffffff8002c7947 */ /* 0x000fea000383ffff */
.L_x_129:
[----:B-1----:R1:W2:Y:S02]  /*6720*/  SYNCS.PHASECHK.TRANS64.TRYWAIT P0, [R11+URZ], R6 ;  /* 0x000000060b0075a7 */ /* 0x0022a4000800017f */
[----:B--2---:R-:W-:Y:S05]  /*6730*/  @!P0 NANOSLEEP.SYNCS 0x989680 ;  /* 0x009896800000895d */ /* 0x004fea0003900000 */
[----:B------:R-:W2:Y:S02]  /*6740*/  @!P0 SYNCS.PHASECHK.TRANS64 P0, [R11+URZ], R6 ;  /* 0x000000060b0085a7 */ /* 0x000ea4000800007f */
[----:B--2---:R-:W-:Y:S05]  /*6750*/  @!P0 BRA `(.L_x_129) ;  /* 0xfffffffc00f08947 */ /* 0x004fea000383ffff */
[----:B------:R-:W-:Y:S05]  /*6760*/  BRA `(.L_x_152) ;  /* 0xfffffff800347947 */ /* 0x000fea000383ffff */
.L_x_153:
[----:B------:R-:W-:-:S00]  /*6770*/  BRA `(.L_x_153) ;  /* 0xfffffffc00fc7947 */ /* 0x000fc0000383ffff */
[----:B------:R-:W-:-:S00]  /*6780*/  NOP ;  /* 0x0000000000007918 */ /* 0x000fc00000000000 */
[----:B------:R-:W-:-:S00]  /*6790*/  NOP ;  /* 0x0000000000007918 */ /* 0x000fc00000000000 */
[----:B------:R-:W-:-:S00]  /*67a0*/  NOP ;  /* 0x0000000000007918 */ /* 0x000fc00000000000 */
[----:B------:R-:W-:-:S00]  /*67b0*/  NOP ;  /* 0x0000000000007918 */ /* 0x000fc00000000000 */
[----:B------:R-:W-:-:S00]  /*67c0*/  NOP ;  /* 0x0000000000007918 */ /* 0x000fc00000000000 */
[----:B------:R-:W-:-:S00]  /*67d0*/  NOP ;  /* 0x0000000000007918 */ /* 0x000fc00000000000 */
[----:B------:R-:W-:-:S00]  /*67e0*/  NOP ;  /* 0x0000000000007918 */ /* 0x000fc00000000000 */
[----:B------:R-:W-:-:S00]  /*67f0*/  NOP ;  /* 0x0000000000007918 */ /* 0x000fc00000000000 */
.L_x_154:


//--------------------- .nv.global.init           --------------------------
	.section	.nv.global.init,"aw",@progbits
.nv.global.init:
	.type		$str$22,@object
	.size		$str$22,($str$23 - $str$22)
$str$22:
        /*0000*/ 	.byte	0x6b, 0x5f, 0x74, 0x69, 0x6c, 0x65, 0x5f, 0x63, 0x6f, 0x75, 0x6e, 0x74, 0x20, 0x3e, 0x3d, 0x20
        /*0010*/ 	.byte	0x31, 0x00
	.type		$str$23,@object
	.size		$str$23,(__unnamed_1 - $str$23)
$str$23:
        /*0012*/ 	.byte	0x2f, 0x74, 0x6d, 0x70, 0x2f, 0x63, 0x75, 0x74, 0x6c, 0x61, 0x73, 0x73, 0x5f, 0x73, 0x77, 0x65
        /*0022*/ 	.byte	0x65, 0x70, 0x5f, 0x73, 0x72, 0x63, 0x2f, 0x69, 0x6e, 0x63, 0x6c, 0x75, 0x64, 0x65, 0x2f, 0x63
        /*0032*/ 	.byte	0x75, 0x74, 0x6c, 0x61, 0x73, 0x73, 0x2f, 0x67, 0x65, 0x6d, 0x6d, 0x2f, 0x63, 0x6f, 0x6c, 0x6c
        /*0042*/ 	.byte	0x65, 0x63, 0x74, 0x69, 0x76, 0x65, 0x2f, 0x73, 0x6d, 0x39, 0x30, 0x5f, 0x6d, 0x6d, 0x61, 0x5f
        /*0052*/ 	.byte	0x74, 0x6d, 0x61, 0x5f, 0x67, 0x6d, 0x6d, 0x61, 0x5f, 0x73, 0x73, 0x5f, 0x77, 0x61, 0x72, 0x70
        /*0062*/ 	.byte	0x73, 0x70, 0x65, 0x63, 0x69, 0x61, 0x6c, 0x69, 0x7a, 0x65, 0x64, 0x2e, 0x68, 0x70, 0x70, 0x00
	.type		__unnamed_1,@object
	.size		__unnamed_1,(.L_0 - __unnamed_1)
__unnamed_1:
        /*0072*/ 	.byte	0x76, 0x6f, 0x69, 0x64, 0x20, 0x63, 0x75, 0x74, 0x6c, 0x61, 0x73, 0x73, 0x3a, 0x3a, 0x67, 0x65
        /* <DEDUP_REMOVED lines=179> */
        /*0bb2*/ 	.byte	0x75, 0x74, 0x65, 0x3a, 0x3a, 0x69, 0x64, 0x65, 0x6e, 0x74, 0x69, 0x74, 0x79, 0x5d, 0x00
.L_0:


//--------------------- .nv.shared._ZN7cutlass13device_kernelINS_4gemm6kernel13GemmUniversalIN4cute5tupleIJiiiiEEENS1_10collective13CollectiveMmaINS1_34MainloopSm90TmaGmmaWarpSpecializedILi14ENS5_IJNS4_1CILi1EEESB_SB_EEENS1_32KernelTmaWarpSpecializedPingpongEEENS5_IJNSA_ILi64EEESF_SF_EEENS_10bfloat16_tENS5_IJlSB_lEEESH_SI_NS4_8TiledMMAINS4_8MMA_AtomIJNS4_4SM904GMMA27MMA_64x64x16_F32BF16BF16_SSILNSM_5MajorE0ELSO_0ELNSM_7ScaleInE1ELSP_1EEEEEENS4_6LayoutISC_NS5_IJNSA_ILi0EEEST_ST_EEEEENS5_IJNS4_10UnderscoreESW_SW_EEEEENS4_13SM90_TMA_LOADENS4_14ComposedLayoutINS4_7SwizzleILi3ELi4ELi3EEENS4_18smem_ptr_flag_bitsILi16EEENSS_INS5_IJNSA_ILi8EEESF_EEENS5_IJSF_SB_EEEEEEEvNS4_8identityESZ_S19_vS1A_EENS_8epilogue10collective6detail29Sm90TmaWarpSpecializedAdapterINS1D_15DefaultEpilogueISH_SI_SI_NS1C_6thread17LinearCombinationISH_Li1EffLNS1H_9ScaleType4KindE0ELNS_15FloatRoundStyleE2ESH_EENS1_15EpilogueDefaultEEEEEvvEEEEvNT_6ParamsE --------------------------
	.section	.nv.shared._ZN7cutlass13device_kernelINS_4gemm6kernel13GemmUniversalIN4cute5tupleIJiiiiEEENS1_10collective13CollectiveMmaINS1_34MainloopSm90TmaGmmaWarpSpecializedILi14ENS5_IJNS4_1CILi1EEESB_SB_EEENS1_32KernelTmaWarpSpecializedPingpongEEENS5_IJNSA_ILi64EEESF_SF_EEENS_10bfloat16_tENS5_IJlSB_lEEESH_SI_NS4_8TiledMMAINS4_8MMA_AtomIJNS4_4SM904GMMA27MMA_64x64x16_F32BF16BF16_SSILNSM_5MajorE0ELSO_0ELNSM_7ScaleInE1ELSP_1EEEEEENS4_6LayoutISC_NS5_IJNSA_ILi0EEEST_ST_EEEEENS5_IJNS4_10UnderscoreESW_SW_EEEEENS4_13SM90_TMA_LOADENS4_14ComposedLayoutINS4_7SwizzleILi3ELi4ELi3EEENS4_18smem_ptr_flag_bitsILi16EEENSS_INS5_IJNSA_ILi8EEESF_EEENS5_IJSF_SB_EEEEEEEvNS4_8identityESZ_S19_vS1A_EENS_8epilogue10collective6detail29Sm90TmaWarpSpecializedAdapterINS1D_15DefaultEpilogueISH_SI_SI_NS1C_6thread17LinearCombinationISH_Li1EffLNS1H_9ScaleType4KindE0ELNS_15FloatRoundStyleE2ESH_EENS1_15EpilogueDefaultEEEEEvvEEEEvNT_6ParamsE,"aw",@nobits
	.sectionflags	@""
	.align	16
	.zero		1024


//--------------------- .nv.shared.reserved.0     --------------------------
	.section	.nv.shared.reserved.0,"aw",@nobits
	.weak		__nv_reservedSMEM_offset_0_alias
	.size		__nv_reservedSMEM_offset_0_alias, 0, 0
	.other		__nv_reservedSMEM_offset_0_alias,@"STO_CUDA_RESERVED_SHARED STV_DEFAULT"
__nv_reservedSMEM_offset_0_alias:
	.zero		0


//--------------------- .nv.global                --------------------------
	.section	.nv.global,"aw",@nobits
.nv.global:
	.type		_ZN40_INTERNAL_db759ab6_4_k_cu_858f06c3_225744cute1_E,@object
	.size		_ZN40_INTERNAL_db759ab6_4_k_cu_858f06c3_225744cute1_E,(_ZN40_INTERNAL_db759ab6_4_k_cu_858f06c3_225744cuda3std3__45__cpo6cbeginE - _ZN40_INTERNAL_db759ab6_4_k_cu_858f06c3_225744cute1_E)
_ZN40_INTERNAL_db759ab6_4_k_cu_858f06c3_225744cute1_E:
	.zero		1
	.type		_ZN40_INTERNAL_db759ab6_4_k_cu_858f06c3_225744cuda3std3__45__cpo6cbeginE,@object
	.size		_ZN40_INTERNAL_db759ab6_4_k_cu_858f06c3_225744cuda3std3__45__cpo6cbeginE,(_ZN40_INTERNAL_db759ab6_4_k_cu_858f06c3_225744cuda3std3__48in_placeE - _ZN40_INTERNAL_db759ab6_4_k_cu_858f06c3_225744cuda3std3__45__cpo6cbeginE)
_ZN40_INTERNAL_db759ab6_4_k_cu_858f06c3_225744cuda3std3__45__cpo6cbeginE:
	.zero		1
	.type		_ZN40_INTERNAL_db759ab6_4_k_cu_858f06c3_225744cuda3std3__48in_placeE,@object
	.size		_ZN40_INTERNAL_db759ab6_4_k_cu_858f06c3_225744cuda3std3__48in_placeE,(_ZN40_INTERNAL_db759ab6_4_k_cu_858f06c3_225744cuda3std6ranges3__45__cpo9iter_moveE - _ZN40_INTERNAL_db759ab6_4_k_cu_858f06c3_225744cuda3std3__48in_placeE)
_ZN40_INTERNAL_db759ab6_4_k_cu_858f06c3_225744cuda3std3__48in_placeE:
	.zero		1
	.type		_ZN40_INTERNAL_db759ab6_4_k_cu_858f06c3_225744cuda3std6ranges3__45__cpo9iter_moveE,@object
	.size		_ZN40_INTERNAL_db759ab6_4_k_cu_858f06c3_225744cuda3std6ranges3__45__cpo9iter_moveE,(_ZN40_INTERNAL_db759ab6_4_k_cu_858f06c3_225744cuda3std3__45__cpo5beginE - _ZN40_INTERNAL_db759ab6_4_k_cu_858f06c3_225744cuda3std6ranges3__45__cpo9iter_moveE)
_ZN40_INTERNAL_db759ab6_4_k_cu_858f06c3_225744cuda3std6ranges3__45__cpo9iter_moveE:
	.zero		1
	.type		_ZN40_INTERNAL_db759ab6_4_k_cu_858f06c3_225744cuda3std3__45__cpo5beginE,@object
	.size		_ZN40_INTERNAL_db759ab6_4_k_cu_858f06c3_225744cuda3std3__45__cpo5beginE,(_ZN40_INTERNAL_db759ab6_4_k_cu_858f06c3_225744cuda3std3__442_GLOBAL__N__db759ab6_4_k_cu_858f06c3_225746ignoreE - _ZN40_INTERNAL_db759ab6_4_k_cu_858f06c3_225744cuda3std3__45__cpo5beginE)
_ZN40_INTERNAL_db759ab6_4_k_cu_858f06c3_225744cuda3std3__45__cpo5beginE:
	.zero		1
	.type		_ZN40_INTERNAL_db759ab6_4_k_cu_858f06c3_225744cuda3std3__442_GLOBAL__N__db759ab6_4_k_cu_858f06c3_225746ignoreE,@object
	.size		_ZN40_INTERNAL_db759ab6_4_k_cu_858f06c3_225744cuda3std3__442_GLOBAL__N__db759ab6_4_k_cu_858f06c3_225746ignoreE,(_ZN40_INTERNAL_db759ab6_4_k_cu_858f06c3_225744cute7productE - _ZN40_INTERNAL_db759ab6_4_k_cu_858f06c3_225744cuda3std3__442_GLOBAL__N__db759ab6_4_k_cu_858f06c3_225746ignoreE)
_ZN40_INTERNAL_db759ab6_4_k_cu_858f06c3_225744cuda3std3__442_GLOBAL__N__db759ab6_4_k_cu_858f06c3_225746ignoreE:
	.zero		1
	.type		_ZN40_INTERNAL_db759ab6_4_k_cu_858f06c3_225744cute7productE,@object
	.size		_ZN40_INTERNAL_db759ab6_4_k_cu_858f06c3_225744cute7productE,(_ZN40_INTERNAL_db759ab6_4_k_cu_858f06c3_225744cuda3std3__45__cpo3endE - _ZN40_INTERNAL_db759ab6_4_k_cu_858f06c3_225744cute7productE)
_ZN40_INTERNAL_db759ab6_4_k_cu_858f06c3_225744cute7productE:
	.zero		1
	.type		_ZN40_INTERNAL_db759ab6_4_k_cu_858f06c3_225744cuda3std3__45__cpo3endE,@object
	.size		_ZN40_INTERNAL_db759ab6_4_k_cu_858f06c3_225744cuda3std3__45__cpo3endE,(_ZN40_INTERNAL_db759ab6_4_k_cu_858f06c3_225744cuda3std3__419piecewise_constructE - _ZN40_INTERNAL_db759ab6_4_k_cu_858f06c3_225744cuda3std3__45__cpo3endE)
_ZN40_INTERNAL_db759ab6_4_k_cu_858f06c3_225744cuda3std3__45__cpo3endE:
	.zero		1
	.type		_ZN40_INTERNAL_db759ab6_4_k_cu_858f06c3_225744cuda3std3__419piecewise_constructE,@object
	.size		_ZN40_INTERNAL_db759ab6_4_k_cu_858f06c3_225744cuda3std3__419piecewise_constructE,(_ZN40_INTERNAL_db759ab6_4_k_cu_858f06c3_225744cuda3std3__45__cpo4cendE - _ZN40_INTERNAL_db759ab6_4_k_cu_858f06c3_225744cuda3std3__419piecewise_constructE)
_ZN40_INTERNAL_db759ab6_4_k_cu_858f06c3_225744cuda3std3__419piecewise_constructE:
	.zero		1
	.type		_ZN40_INTERNAL_db759ab6_4_k_cu_858f06c3_225744cuda3std3__45__cpo4cendE,@object
	.size		_ZN40_INTERNAL_db759ab6_4_k_cu_858f06c3_225744cuda3std3__45__cpo4cendE,(_ZN40_INTERNAL_db759ab6_4_k_cu_858f06c3_225744cuda3std6ranges3__45__cpo4swapE - _ZN40_INTERNAL_db759ab6_4_k_cu_858f06c3_225744cuda3std3__45__cpo4cendE)
_ZN40_INTERNAL_db759ab6_4_k_cu_858f06c3_225744cuda3std3__45__cpo4cendE:
	.zero		1
	.type		_ZN40_INTERNAL_db759ab6_4_k_cu_858f06c3_225744cuda3std6ranges3__45__cpo4swapE,@object
	.size		_ZN40_INTERNAL_db759ab6_4_k_cu_858f06c3_225744cuda3std6ranges3__45__cpo4swapE,(.L_8 - _ZN40_INTERNAL_db759ab6_4_k_cu_858f06c3_225744cuda3std6ranges3__45__cpo4swapE)
_ZN40_INTERNAL_db759ab6_4_k_cu_858f06c3_225744cuda3std6ranges3__45__cpo4swapE:
	.zero		1
.L_8:


//--------------------- .nv.constant0._ZN7cutlass13device_kernelINS_4gemm6kernel13GemmUniversalIN4cute5tupleIJiiiiEEENS1_10collective13CollectiveMmaINS1_34MainloopSm90TmaGmmaWarpSpecializedILi14ENS5_IJNS4_1CILi1EEESB_SB_EEENS1_32KernelTmaWarpSpecializedPingpongEEENS5_IJNSA_ILi64EEESF_SF_EEENS_10bfloat16_tENS5_IJlSB_lEEESH_SI_NS4_8TiledMMAINS4_8MMA_AtomIJNS4_4SM904GMMA27MMA_64x64x16_F32BF16BF16_SSILNSM_5MajorE0ELSO_0ELNSM_7ScaleInE1ELSP_1EEEEEENS4_6LayoutISC_NS5_IJNSA_ILi0EEEST_ST_EEEEENS5_IJNS4_10UnderscoreESW_SW_EEEEENS4_13SM90_TMA_LOADENS4_14ComposedLayoutINS4_7SwizzleILi3ELi4ELi3EEENS4_18smem_ptr_flag_bitsILi16EEENSS_INS5_IJNSA_ILi8EEESF_EEENS5_IJSF_SB_EEEEEEEvNS4_8identityESZ_S19_vS1A_EENS_8epilogue10collective6detail29Sm90TmaWarpSpecializedAdapterINS1D_15DefaultEpilogueISH_SI_SI_NS1C_6thread17LinearCombinationISH_Li1EffLNS1H_9ScaleType4KindE0ELNS_15FloatRoundStyleE2ESH_EENS1_15EpilogueDefaultEEEEEvvEEEEvNT_6ParamsE --------------------------
	.section	.nv.constant0._ZN7cutlass13device_kernelINS_4gemm6kernel13GemmUniversalIN4cute5tupleIJiiiiEEENS1_10collective13CollectiveMmaINS1_34MainloopSm90TmaGmmaWarpSpecializedILi14ENS5_IJNS4_1CILi1EEESB_SB_EEENS1_32KernelTmaWarpSpecializedPingpongEEENS5_IJNSA_ILi64EEESF_SF_EEENS_10bfloat16_tENS5_IJlSB_lEEESH_SI_NS4_8TiledMMAINS4_8MMA_AtomIJNS4_4SM904GMMA27MMA_64x64x16_F32BF16BF16_SSILNSM_5MajorE0ELSO_0ELNSM_7ScaleInE1ELSP_1EEEEEENS4_6LayoutISC_NS5_IJNSA_ILi0EEEST_ST_EEEEENS5_IJNS4_10UnderscoreESW_SW_EEEEENS4_13SM90_TMA_LOADENS4_14ComposedLayoutINS4_7SwizzleILi3ELi4ELi3EEENS4_18smem_ptr_flag_bitsILi16EEENSS_INS5_IJNSA_ILi8EEESF_EEENS5_IJSF_SB_EEEEEEEvNS4_8identityESZ_S19_vS1A_EENS_8epilogue10collective6detail29Sm90TmaWarpSpecializedAdapterINS1D_15DefaultEpilogueISH_SI_SI_NS1C_6thread17LinearCombinationISH_Li1EffLNS1H_9ScaleType4KindE0ELNS_15FloatRoundStyleE2ESH_EENS1_15EpilogueDefaultEEEEEvvEEEEvNT_6ParamsE,"a",@progbits
	.sectionflags	@""
	.align	4
.nv.constant0._ZN7cutlass13device_kernelINS_4gemm6kernel13GemmUniversalIN4cute5tupleIJiiiiEEENS1_10collective13CollectiveMmaINS1_34MainloopSm90TmaGmmaWarpSpecializedILi14ENS5_IJNS4_1CILi1EEESB_SB_EEENS1_32KernelTmaWarpSpecializedPingpongEEENS5_IJNSA_ILi64EEESF_SF_EEENS_10bfloat16_tENS5_IJlSB_lEEESH_SI_NS4_8TiledMMAINS4_8MMA_AtomIJNS4_4SM904GMMA27MMA_64x64x16_F32BF16BF16_SSILNSM_5MajorE0ELSO_0ELNSM_7ScaleInE1ELSP_1EEEEEENS4_6LayoutISC_NS5_IJNSA_ILi0EEEST_ST_EEEEENS5_IJNS4_10UnderscoreESW_SW_EEEEENS4_13SM90_TMA_LOADENS4_14ComposedLayoutINS4_7SwizzleILi3ELi4ELi3EEENS4_18smem_ptr_flag_bitsILi16EEENSS_INS5_IJNSA_ILi8EEESF_EEENS5_IJSF_SB_EEEEEEEvNS4_8identityESZ_S19_vS1A_EENS_8epilogue10collective6detail29Sm90TmaWarpSpecializedAdapterINS1D_15DefaultEpilogueISH_SI_SI_NS1C_6thread17LinearCombinationISH_Li1EffLNS1H_9ScaleType4KindE0ELNS_15FloatRoundStyleE2ESH_EENS1_15EpilogueDefaultEEEEEvvEEEEvNT_6ParamsE:
	.zero		1664


//--------------------- SYMBOLS --------------------------

	.type		.nv.reservedSmem.offset0,@object
	.size		.nv.reservedSmem.offset0,0x4
	.type		__assertfail,@function
